//
// Generated by NVIDIA NVVM Compiler
//
// Compiler Build ID: CL-36424714
// Cuda compilation tools, release 13.0, V13.0.88
// Based on NVVM 20.0.0
//

.version 9.0
.target sm_100
.address_size 64

	// .globl	_Z6directPiP6float4S1_
// _ZZ6directPiP6float4S1_E10sourceShrd has been demoted

.visible .entry _Z6directPiP6float4S1_(
	.param .u64 .ptr .align 1 _Z6directPiP6float4S1__param_0,
	.param .u64 .ptr .align 1 _Z6directPiP6float4S1__param_1,
	.param .u64 .ptr .align 1 _Z6directPiP6float4S1__param_2
)
{
	.reg .pred 	%p<12>;
	.reg .b32 	%r<64>;
	.reg .b32 	%f<342>;
	.reg .b64 	%rd<15>;
	// demoted variable
	.shared .align 16 .b8 _ZZ6directPiP6float4S1_E10sourceShrd[128];
	ld.param.u64 	%rd3, [_Z6directPiP6float4S1__param_0];
	ld.param.u64 	%rd4, [_Z6directPiP6float4S1__param_1];
	ld.param.u64 	%rd5, [_Z6directPiP6float4S1__param_2];
	cvta.to.global.u64 	%rd1, %rd4;
	cvta.to.global.u64 	%rd6, %rd5;
	cvta.to.global.u64 	%rd7, %rd3;
	mov.u32 	%r28, %ctaid.x;
	mul.wide.u32 	%rd8, %r28, 4;
	add.s64 	%rd9, %rd7, %rd8;
	ld.global.u32 	%r1, [%rd9+4];
	ld.global.u32 	%r2, [%rd9];
	sub.s32 	%r3, %r1, %r2;
	shl.b32 	%r29, %r28, 3;
	mov.u32 	%r4, %tid.x;
	add.s32 	%r30, %r29, %r4;
	mul.wide.u32 	%rd10, %r30, 16;
	add.s64 	%rd2, %rd6, %rd10;
	ld.global.v4.f32 	{%f5, %f6, %f7, %f4}, [%rd2];
	mov.f32 	%f24, 0f38D1B717;
	rsqrt.approx.f32 	%f25, %f24;
	neg.f32 	%f26, %f25;
	mul.f32 	%f341, %f4, %f26;
	add.s32 	%r31, %r3, -1;
	shr.s32 	%r32, %r31, 31;
	shr.u32 	%r33, %r32, 29;
	add.s32 	%r34, %r31, %r33;
	shr.s32 	%r5, %r34, 3;
	setp.lt.s32 	%p1, %r3, 9;
	shl.b32 	%r35, %r4, 4;
	mov.u32 	%r36, _ZZ6directPiP6float4S1_E10sourceShrd;
	add.s32 	%r6, %r36, %r35;
	@%p1 bra 	$L__BB0_3;
	max.s32 	%r37, %r5, 1;
	neg.s32 	%r58, %r37;
	add.s32 	%r57, %r4, %r2;
$L__BB0_2:
	bar.sync 	0;
	mul.wide.u32 	%rd11, %r57, 16;
	add.s64 	%rd12, %rd1, %rd11;
	ld.global.v4.f32 	{%f27, %f28, %f29, %f30}, [%rd12];
	st.shared.v4.f32 	[%r6], {%f27, %f28, %f29, %f30};
	bar.sync 	0;
	ld.shared.v4.f32 	{%f31, %f32, %f33, %f34}, [_ZZ6directPiP6float4S1_E10sourceShrd];
	sub.f32 	%f35, %f5, %f31;
	sub.f32 	%f36, %f6, %f32;
	sub.f32 	%f37, %f7, %f33;
	mul.f32 	%f38, %f36, %f36;
	fma.rn.f32 	%f39, %f35, %f35, %f38;
	fma.rn.f32 	%f40, %f37, %f37, %f39;
	add.f32 	%f41, %f40, 0f38D1B717;
	rsqrt.approx.f32 	%f42, %f41;
	fma.rn.f32 	%f43, %f34, %f42, %f341;
	ld.shared.v4.f32 	{%f44, %f45, %f46, %f47}, [_ZZ6directPiP6float4S1_E10sourceShrd+16];
	sub.f32 	%f48, %f5, %f44;
	sub.f32 	%f49, %f6, %f45;
	sub.f32 	%f50, %f7, %f46;
	mul.f32 	%f51, %f49, %f49;
	fma.rn.f32 	%f52, %f48, %f48, %f51;
	fma.rn.f32 	%f53, %f50, %f50, %f52;
	add.f32 	%f54, %f53, 0f38D1B717;
	rsqrt.approx.f32 	%f55, %f54;
	fma.rn.f32 	%f56, %f47, %f55, %f43;
	ld.shared.v4.f32 	{%f57, %f58, %f59, %f60}, [_ZZ6directPiP6float4S1_E10sourceShrd+32];
	sub.f32 	%f61, %f5, %f57;
	sub.f32 	%f62, %f6, %f58;
	sub.f32 	%f63, %f7, %f59;
	mul.f32 	%f64, %f62, %f62;
	fma.rn.f32 	%f65, %f61, %f61, %f64;
	fma.rn.f32 	%f66, %f63, %f63, %f65;
	add.f32 	%f67, %f66, 0f38D1B717;
	rsqrt.approx.f32 	%f68, %f67;
	fma.rn.f32 	%f69, %f60, %f68, %f56;
	ld.shared.v4.f32 	{%f70, %f71, %f72, %f73}, [_ZZ6directPiP6float4S1_E10sourceShrd+48];
	sub.f32 	%f74, %f5, %f70;
	sub.f32 	%f75, %f6, %f71;
	sub.f32 	%f76, %f7, %f72;
	mul.f32 	%f77, %f75, %f75;
	fma.rn.f32 	%f78, %f74, %f74, %f77;
	fma.rn.f32 	%f79, %f76, %f76, %f78;
	add.f32 	%f80, %f79, 0f38D1B717;
	rsqrt.approx.f32 	%f81, %f80;
	fma.rn.f32 	%f82, %f73, %f81, %f69;
	ld.shared.v4.f32 	{%f83, %f84, %f85, %f86}, [_ZZ6directPiP6float4S1_E10sourceShrd+64];
	sub.f32 	%f87, %f5, %f83;
	sub.f32 	%f88, %f6, %f84;
	sub.f32 	%f89, %f7, %f85;
	mul.f32 	%f90, %f88, %f88;
	fma.rn.f32 	%f91, %f87, %f87, %f90;
	fma.rn.f32 	%f92, %f89, %f89, %f91;
	add.f32 	%f93, %f92, 0f38D1B717;
	rsqrt.approx.f32 	%f94, %f93;
	fma.rn.f32 	%f95, %f86, %f94, %f82;
	ld.shared.v4.f32 	{%f96, %f97, %f98, %f99}, [_ZZ6directPiP6float4S1_E10sourceShrd+80];
	sub.f32 	%f100, %f5, %f96;
	sub.f32 	%f101, %f6, %f97;
	sub.f32 	%f102, %f7, %f98;
	mul.f32 	%f103, %f101, %f101;
	fma.rn.f32 	%f104, %f100, %f100, %f103;
	fma.rn.f32 	%f105, %f102, %f102, %f104;
	add.f32 	%f106, %f105, 0f38D1B717;
	rsqrt.approx.f32 	%f107, %f106;
	fma.rn.f32 	%f108, %f99, %f107, %f95;
	ld.shared.v4.f32 	{%f109, %f110, %f111, %f112}, [_ZZ6directPiP6float4S1_E10sourceShrd+96];
	sub.f32 	%f113, %f5, %f109;
	sub.f32 	%f114, %f6, %f110;
	sub.f32 	%f115, %f7, %f111;
	mul.f32 	%f116, %f114, %f114;
	fma.rn.f32 	%f117, %f113, %f113, %f116;
	fma.rn.f32 	%f118, %f115, %f115, %f117;
	add.f32 	%f119, %f118, 0f38D1B717;
	rsqrt.approx.f32 	%f120, %f119;
	fma.rn.f32 	%f121, %f112, %f120, %f108;
	ld.shared.v4.f32 	{%f122, %f123, %f124, %f125}, [_ZZ6directPiP6float4S1_E10sourceShrd+112];
	sub.f32 	%f126, %f5, %f122;
	sub.f32 	%f127, %f6, %f123;
	sub.f32 	%f128, %f7, %f124;
	mul.f32 	%f129, %f127, %f127;
	fma.rn.f32 	%f130, %f126, %f126, %f129;
	fma.rn.f32 	%f131, %f128, %f128, %f130;
	add.f32 	%f132, %f131, 0f38D1B717;
	rsqrt.approx.f32 	%f133, %f132;
	fma.rn.f32 	%f341, %f125, %f133, %f121;
	add.s32 	%r58, %r58, 1;
	setp.ne.s32 	%p2, %r58, 0;
	add.s32 	%r57, %r57, 8;
	@%p2 bra 	$L__BB0_2;
$L__BB0_3:
	bar.sync 	0;
	shl.b32 	%r13, %r5, 3;
	add.s32 	%r38, %r2, %r4;
	add.s32 	%r39, %r38, %r13;
	mul.wide.u32 	%rd13, %r39, 16;
	add.s64 	%rd14, %rd1, %rd13;
	ld.global.v4.f32 	{%f134, %f135, %f136, %f137}, [%rd14];
	st.shared.v4.f32 	[%r6], {%f134, %f135, %f136, %f137};
	bar.sync 	0;
	sub.s32 	%r14, %r3, %r13;
	setp.lt.s32 	%p3, %r14, 1;
	@%p3 bra 	$L__BB0_15;
	and.b32  	%r15, %r3, 7;
	sub.s32 	%r41, %r2, %r1;
	add.s32 	%r42, %r41, %r13;
	setp.gt.u32 	%p4, %r42, -8;
	mov.b32 	%r62, 0;
	@%p4 bra 	$L__BB0_7;
	sub.s32 	%r62, %r14, %r15;
	add.s32 	%r44, %r2, %r13;
	add.s32 	%r45, %r44, %r15;
	sub.s32 	%r60, %r45, %r1;
	add.s32 	%r59, %r36, 64;
$L__BB0_6:
	.pragma "nounroll";
	ld.shared.v4.f32 	{%f139, %f140, %f141, %f142}, [%r59+-64];
	sub.f32 	%f143, %f5, %f139;
	sub.f32 	%f144, %f6, %f140;
	sub.f32 	%f145, %f7, %f141;
	mul.f32 	%f146, %f144, %f144;
	fma.rn.f32 	%f147, %f143, %f143, %f146;
	fma.rn.f32 	%f148, %f145, %f145, %f147;
	add.f32 	%f149, %f148, 0f38D1B717;
	rsqrt.approx.f32 	%f150, %f149;
	fma.rn.f32 	%f151, %f142, %f150, %f341;
	ld.shared.v4.f32 	{%f152, %f153, %f154, %f155}, [%r59+-48];
	sub.f32 	%f156, %f5, %f152;
	sub.f32 	%f157, %f6, %f153;
	sub.f32 	%f158, %f7, %f154;
	mul.f32 	%f159, %f157, %f157;
	fma.rn.f32 	%f160, %f156, %f156, %f159;
	fma.rn.f32 	%f161, %f158, %f158, %f160;
	add.f32 	%f162, %f161, 0f38D1B717;
	rsqrt.approx.f32 	%f163, %f162;
	fma.rn.f32 	%f164, %f155, %f163, %f151;
	ld.shared.v4.f32 	{%f165, %f166, %f167, %f168}, [%r59+-32];
	sub.f32 	%f169, %f5, %f165;
	sub.f32 	%f170, %f6, %f166;
	sub.f32 	%f171, %f7, %f167;
	mul.f32 	%f172, %f170, %f170;
	fma.rn.f32 	%f173, %f169, %f169, %f172;
	fma.rn.f32 	%f174, %f171, %f171, %f173;
	add.f32 	%f175, %f174, 0f38D1B717;
	rsqrt.approx.f32 	%f176, %f175;
	fma.rn.f32 	%f177, %f168, %f176, %f164;
	ld.shared.v4.f32 	{%f178, %f179, %f180, %f181}, [%r59+-16];
	sub.f32 	%f182, %f5, %f178;
	sub.f32 	%f183, %f6, %f179;
	sub.f32 	%f184, %f7, %f180;
	mul.f32 	%f185, %f183, %f183;
	fma.rn.f32 	%f186, %f182, %f182, %f185;
	fma.rn.f32 	%f187, %f184, %f184, %f186;
	add.f32 	%f188, %f187, 0f38D1B717;
	rsqrt.approx.f32 	%f189, %f188;
	fma.rn.f32 	%f190, %f181, %f189, %f177;
	ld.shared.v4.f32 	{%f191, %f192, %f193, %f194}, [%r59];
	sub.f32 	%f195, %f5, %f191;
	sub.f32 	%f196, %f6, %f192;
	sub.f32 	%f197, %f7, %f193;
	mul.f32 	%f198, %f196, %f196;
	fma.rn.f32 	%f199, %f195, %f195, %f198;
	fma.rn.f32 	%f200, %f197, %f197, %f199;
	add.f32 	%f201, %f200, 0f38D1B717;
	rsqrt.approx.f32 	%f202, %f201;
	fma.rn.f32 	%f203, %f194, %f202, %f190;
	ld.shared.v4.f32 	{%f204, %f205, %f206, %f207}, [%r59+16];
	sub.f32 	%f208, %f5, %f204;
	sub.f32 	%f209, %f6, %f205;
	sub.f32 	%f210, %f7, %f206;
	mul.f32 	%f211, %f209, %f209;
	fma.rn.f32 	%f212, %f208, %f208, %f211;
	fma.rn.f32 	%f213, %f210, %f210, %f212;
	add.f32 	%f214, %f213, 0f38D1B717;
	rsqrt.approx.f32 	%f215, %f214;
	fma.rn.f32 	%f216, %f207, %f215, %f203;
	ld.shared.v4.f32 	{%f217, %f218, %f219, %f220}, [%r59+32];
	sub.f32 	%f221, %f5, %f217;
	sub.f32 	%f222, %f6, %f218;
	sub.f32 	%f223, %f7, %f219;
	mul.f32 	%f224, %f222, %f222;
	fma.rn.f32 	%f225, %f221, %f221, %f224;
	fma.rn.f32 	%f226, %f223, %f223, %f225;
	add.f32 	%f227, %f226, 0f38D1B717;
	rsqrt.approx.f32 	%f228, %f227;
	fma.rn.f32 	%f229, %f220, %f228, %f216;
	ld.shared.v4.f32 	{%f230, %f231, %f232, %f233}, [%r59+48];
	sub.f32 	%f234, %f5, %f230;
	sub.f32 	%f235, %f6, %f231;
	sub.f32 	%f236, %f7, %f232;
	mul.f32 	%f237, %f235, %f235;
	fma.rn.f32 	%f238, %f234, %f234, %f237;
	fma.rn.f32 	%f239, %f236, %f236, %f238;
	add.f32 	%f240, %f239, 0f38D1B717;
	rsqrt.approx.f32 	%f241, %f240;
	fma.rn.f32 	%f341, %f233, %f241, %f229;
	add.s32 	%r60, %r60, 8;
	add.s32 	%r59, %r59, 128;
	setp.ne.s32 	%p5, %r60, 0;
	@%p5 bra 	$L__BB0_6;
$L__BB0_7:
	setp.eq.s32 	%p6, %r15, 0;
	@%p6 bra 	$L__BB0_15;
	and.b32  	%r23, %r3, 3;
	setp.lt.u32 	%p7, %r15, 4;
	@%p7 bra 	$L__BB0_10;
	shl.b32 	%r47, %r62, 4;
	add.s32 	%r49, %r36, %r47;
	ld.shared.v4.f32 	{%f243, %f244, %f245, %f246}, [%r49];
	sub.f32 	%f247, %f5, %f243;
	sub.f32 	%f248, %f6, %f244;
	sub.f32 	%f249, %f7, %f245;
	mul.f32 	%f250, %f248, %f248;
	fma.rn.f32 	%f251, %f247, %f247, %f250;
	fma.rn.f32 	%f252, %f249, %f249, %f251;
	add.f32 	%f253, %f252, 0f38D1B717;
	rsqrt.approx.f32 	%f254, %f253;
	fma.rn.f32 	%f255, %f246, %f254, %f341;
	ld.shared.v4.f32 	{%f256, %f257, %f258, %f259}, [%r49+16];
	sub.f32 	%f260, %f5, %f256;
	sub.f32 	%f261, %f6, %f257;
	sub.f32 	%f262, %f7, %f258;
	mul.f32 	%f263, %f261, %f261;
	fma.rn.f32 	%f264, %f260, %f260, %f263;
	fma.rn.f32 	%f265, %f262, %f262, %f264;
	add.f32 	%f266, %f265, 0f38D1B717;
	rsqrt.approx.f32 	%f267, %f266;
	fma.rn.f32 	%f268, %f259, %f267, %f255;
	ld.shared.v4.f32 	{%f269, %f270, %f271, %f272}, [%r49+32];
	sub.f32 	%f273, %f5, %f269;
	sub.f32 	%f274, %f6, %f270;
	sub.f32 	%f275, %f7, %f271;
	mul.f32 	%f276, %f274, %f274;
	fma.rn.f32 	%f277, %f273, %f273, %f276;
	fma.rn.f32 	%f278, %f275, %f275, %f277;
	add.f32 	%f279, %f278, 0f38D1B717;
	rsqrt.approx.f32 	%f280, %f279;
	fma.rn.f32 	%f281, %f272, %f280, %f268;
	ld.shared.v4.f32 	{%f282, %f283, %f284, %f285}, [%r49+48];
	sub.f32 	%f286, %f5, %f282;
	sub.f32 	%f287, %f6, %f283;
	sub.f32 	%f288, %f7, %f284;
	mul.f32 	%f289, %f287, %f287;
	fma.rn.f32 	%f290, %f286, %f286, %f289;
	fma.rn.f32 	%f291, %f288, %f288, %f290;
	add.f32 	%f292, %f291, 0f38D1B717;
	rsqrt.approx.f32 	%f293, %f292;
	fma.rn.f32 	%f341, %f285, %f293, %f281;
	add.s32 	%r62, %r62, 4;
$L__BB0_10:
	setp.eq.s32 	%p8, %r23, 0;
	@%p8 bra 	$L__BB0_15;
	setp.eq.s32 	%p9, %r23, 1;
	@%p9 bra 	$L__BB0_13;
	shl.b32 	%r50, %r62, 4;
	add.s32 	%r52, %r36, %r50;
	ld.shared.v4.f32 	{%f295, %f296, %f297, %f298}, [%r52];
	sub.f32 	%f299, %f5, %f295;
	sub.f32 	%f300, %f6, %f296;
	sub.f32 	%f301, %f7, %f297;
	mul.f32 	%f302, %f300, %f300;
	fma.rn.f32 	%f303, %f299, %f299, %f302;
	fma.rn.f32 	%f304, %f301, %f301, %f303;
	add.f32 	%f305, %f304, 0f38D1B717;
	rsqrt.approx.f32 	%f306, %f305;
	fma.rn.f32 	%f307, %f298, %f306, %f341;
	ld.shared.v4.f32 	{%f308, %f309, %f310, %f311}, [%r52+16];
	sub.f32 	%f312, %f5, %f308;
	sub.f32 	%f313, %f6, %f309;
	sub.f32 	%f314, %f7, %f310;
	mul.f32 	%f315, %f313, %f313;
	fma.rn.f32 	%f316, %f312, %f312, %f315;
	fma.rn.f32 	%f317, %f314, %f314, %f316;
	add.f32 	%f318, %f317, 0f38D1B717;
	rsqrt.approx.f32 	%f319, %f318;
	fma.rn.f32 	%f341, %f311, %f319, %f307;
	add.s32 	%r62, %r62, 2;
$L__BB0_13:
	and.b32  	%r53, %r3, 1;
	setp.eq.b32 	%p10, %r53, 1;
	not.pred 	%p11, %p10;
	@%p11 bra 	$L__BB0_15;
	shl.b32 	%r54, %r62, 4;
	add.s32 	%r56, %r36, %r54;
	ld.shared.v4.f32 	{%f320, %f321, %f322, %f323}, [%r56];
	sub.f32 	%f324, %f5, %f320;
	sub.f32 	%f325, %f6, %f321;
	sub.f32 	%f326, %f7, %f322;
	mul.f32 	%f327, %f325, %f325;
	fma.rn.f32 	%f328, %f324, %f324, %f327;
	fma.rn.f32 	%f329, %f326, %f326, %f328;
	add.f32 	%f330, %f329, 0f38D1B717;
	rsqrt.approx.f32 	%f331, %f330;
	fma.rn.f32 	%f341, %f323, %f331, %f341;
$L__BB0_15:
	st.global.v4.f32 	[%rd2], {%f5, %f6, %f7, %f341};
	ret;

}


// ===== COMPILED SASS (sm_100) =====

	.target	sm_100

	.elftype	@"ET_EXEC"


//--------------------- .note.nv.tkinfo           --------------------------
	.section	.note.nv.tkinfo,"",@"SHT_NOTE"
	.sectionflags	@"SHF_NOTE_NV_TKINFO"
	.tkinfo
        /*0018*/ 	.word	0x00000002
        /*0030*/ 	.string	""
        /*0030*/ 	.string	"ptxas"
        /*0030*/ 	.string	"Cuda compilation tools, release 13.0, V13.0.88"
        /*0030*/ 	.string	"Build cuda_13.0.r13.0/compiler.36424714_0"
        /*0030*/ 	.string	"-arch sm_100 -m 64 "



//--------------------- .note.nv.cuinfo           --------------------------
	.section	.note.nv.cuinfo,"",@"SHT_NOTE"
	.sectionflags	@"SHF_NOTE_NV_CUINFO"
        /*0018*/ 	.short	0x0002
        /*001a*/ 	.short	0x0064
        /*001c*/ 	.short	0x0082
	.zero		2


//--------------------- .nv.info                  --------------------------
	.section	.nv.info,"",@"SHT_CUDA_INFO"
	.align	4


	//----- nvinfo : EIATTR_REGCOUNT
	.align		4
        /*0000*/ 	.byte	0x04, 0x2f
        /*0002*/ 	.short	(.L_1 - .L_0)
	.align		4
.L_0:
        /*0004*/ 	.word	index@(_Z6directPiP6float4S1_)
        /*0008*/ 	.word	0x0000002a


	//----- nvinfo : EIATTR_FRAME_SIZE
	.align		4
.L_1:
        /*000c*/ 	.byte	0x04, 0x11
        /*000e*/ 	.short	(.L_3 - .L_2)
	.align		4
.L_2:
        /*0010*/ 	.word	index@(_Z6directPiP6float4S1_)
        /*0014*/ 	.word	0x00000000


	//----- nvinfo : EIATTR_MIN_STACK_SIZE
	.align		4
.L_3:
        /*0018*/ 	.byte	0x04, 0x12
        /*001a*/ 	.short	(.L_5 - .L_4)
	.align		4
.L_4:
        /*001c*/ 	.word	index@(_Z6directPiP6float4S1_)
        /*0020*/ 	.word	0x00000000
.L_5:


//--------------------- .nv.compat                --------------------------
	.section	.nv.compat,"",@"SHT_CUDA_COMPAT_INFO"
	.align	4
        /*0000*/ 	.byte	0x02, 0x09, 0x00, 0x00, 0x02, 0x02, 0x01, 0x00, 0x02, 0x05, 0x05, 0x00, 0x03, 0x07, 0x01, 0x01
        /*0010*/ 	.byte	0x02, 0x03, 0x00, 0x00, 0x02, 0x06, 0x01, 0x00, 0x04, 0x0b, 0x08, 0x00, 0x01, 0x00, 0x00, 0x00
        /*0020*/ 	.byte	0x00, 0x00, 0x00, 0x00


//--------------------- .nv.info._Z6directPiP6float4S1_ --------------------------
	.section	.nv.info._Z6directPiP6float4S1_,"",@"SHT_CUDA_INFO"
	.sectionflags	@""
	.align	4


	//----- nvinfo : EIATTR_CUDA_API_VERSION
	.align		4
        /*0000*/ 	.byte	0x04, 0x37
        /*0002*/ 	.short	(.L_7 - .L_6)
.L_6:
        /*0004*/ 	.word	0x00000082


	//----- nvinfo : EIATTR_KPARAM_INFO
	.align		4
.L_7:
        /*0008*/ 	.byte	0x04, 0x17
        /*000a*/ 	.short	(.L_9 - .L_8)
.L_8:
        /*000c*/ 	.word	0x00000000
        /*0010*/ 	.short	0x0002
        /*0012*/ 	.short	0x0010
        /*0014*/ 	.byte	0x00, 0xf5, 0x21, 0x00


	//----- nvinfo : EIATTR_KPARAM_INFO
	.align		4
.L_9:
        /*0018*/ 	.byte	0x04, 0x17
        /*001a*/ 	.short	(.L_11 - .L_10)
.L_10:
        /*001c*/ 	.word	0x00000000
        /*0020*/ 	.short	0x0001
        /*0022*/ 	.short	0x0008
        /*0024*/ 	.byte	0x00, 0xf5, 0x21, 0x00


	//----- nvinfo : EIATTR_KPARAM_INFO
	.align		4
.L_11:
        /*0028*/ 	.byte	0x04, 0x17
        /*002a*/ 	.short	(.L_13 - .L_12)
.L_12:
        /*002c*/ 	.word	0x00000000
        /*0030*/ 	.short	0x0000
        /*0032*/ 	.short	0x0000
        /*0034*/ 	.byte	0x00, 0xf5, 0x21, 0x00


	//----- nvinfo : EIATTR_SPARSE_MMA_MASK
	.align		4
.L_13:
        /*0038*/ 	.byte	0x03, 0x50
        /*003a*/ 	.short	0x0000


	//----- nvinfo : EIATTR_MAXREG_COUNT
	.align		4
        /*003c*/ 	.byte	0x03, 0x1b
        /*003e*/ 	.short	0x00ff


	//----- nvinfo : EIATTR_NUM_BARRIERS
	.align		4
        /*0040*/ 	.byte	0x02, 0x4c
        /*0042*/ 	.byte	0x01
	.zero		1


	//----- nvinfo : EIATTR_MERCURY_ISA_VERSION
	.align		4
        /*0044*/ 	.byte	0x03, 0x5f
        /*0046*/ 	.short	0x0101


	//----- nvinfo : EIATTR_VRC_CTA_INIT_COUNT
	.align		4
        /*0048*/ 	.byte	0x02, 0x4a
	.zero		1
	.zero		1


	//----- nvinfo : EIATTR_EXIT_INSTR_OFFSETS
	.align		4
        /*004c*/ 	.byte	0x04, 0x1c
        /*004e*/ 	.short	(.L_15 - .L_14)


	//   ....[0]....
.L_14:
        /*0050*/ 	.word	0x000017c0


	//----- nvinfo : EIATTR_CBANK_PARAM_SIZE
	.align		4
.L_15:
        /*0054*/ 	.byte	0x03, 0x19
        /*0056*/ 	.short	0x0018


	//----- nvinfo : EIATTR_PARAM_CBANK
	.align		4
        /*0058*/ 	.byte	0x04, 0x0a
        /*005a*/ 	.short	(.L_17 - .L_16)
	.align		4
.L_16:
        /*005c*/ 	.word	index@(.nv.constant0._Z6directPiP6float4S1_)
        /*0060*/ 	.short	0x0380
        /*0062*/ 	.short	0x0018


	//----- nvinfo : EIATTR_SW_WAR
	.align		4
.L_17:
        /*0064*/ 	.byte	0x04, 0x36
        /*0066*/ 	.short	(.L_19 - .L_18)
.L_18:
        /*0068*/ 	.word	0x00000008
.L_19:


//--------------------- .nv.callgraph             --------------------------
	.section	.nv.callgraph,"",@"SHT_CUDA_CALLGRAPH"
	.align	4
	.sectionentsize	8
	.align		4
        /*0000*/ 	.word	0x00000000
	.align		4
        /*0004*/ 	.word	0xffffffff
	.align		4
        /*0008*/ 	.word	0x00000000
	.align		4
        /*000c*/ 	.word	0xfffffffe
	.align		4
        /*0010*/ 	.word	0x00000000
	.align		4
        /*0014*/ 	.word	0xfffffffd
	.align		4
        /*0018*/ 	.word	0x00000000
	.align		4
        /*001c*/ 	.word	0xfffffffc


//--------------------- .text._Z6directPiP6float4S1_ --------------------------
	.section	.text._Z6directPiP6float4S1_,"ax",@progbits
	.align	128
        .global         _Z6directPiP6float4S1_
        .type           _Z6directPiP6float4S1_,@function
        .size           _Z6directPiP6float4S1_,(.L_x_8 - _Z6directPiP6float4S1_)
        .other          _Z6directPiP6float4S1_,@"STO_CUDA_ENTRY STV_DEFAULT"
_Z6directPiP6float4S1_:
.text._Z6directPiP6float4S1_:
[----:B------:R-:W-:Y:S01]  /*0000*/  LDC R1, c[0x0][0x37c] ;  /* 0x0000df00ff017b82 */ /* 0x000fe20000000800 */
[----:B------:R-:W0:Y:S07]  /*0010*/  S2R R7, SR_CTAID.X ;  /* 0x0000000000077919 */ /* 0x000e2e0000002500 */
[----:B------:R-:W0:Y:S01]  /*0020*/  LDC.64 R4, c[0x0][0x380] ;  /* 0x0000e000ff047b82 */ /* 0x000e220000000a00 */
[----:B------:R-:W1:Y:S01]  /*0030*/  LDCU.64 UR6, c[0x0][0x358] ;  /* 0x00006b00ff0677ac */ /* 0x000e620008000a00 */
[----:B------:R-:W2:Y:S06]  /*0040*/  S2R R22, SR_TID.X ;  /* 0x0000000000167919 */ /* 0x000eac0000002100 */
[----:B------:R-:W3:Y:S01]  /*0050*/  LDC.64 R38, c[0x0][0x390] ;  /* 0x0000e400ff267b82 */ /* 0x000ee20000000a00 */
[----:B0-----:R-:W-:-:S05]  /*0060*/  IMAD.WIDE.U32 R4, R7, 0x4, R4 ;  /* 0x0000000407047825 */ /* 0x001fca00078e0004 */
[----:B-1----:R-:W4:Y:S04]  /*0070*/  LDG.E R20, desc[UR6][R4.64+0x4] ;  /* 0x0000040604147981 */ /* 0x002f28000c1e1900 */
[----:B------:R-:W4:Y:S01]  /*0080*/  LDG.E R3, desc[UR6][R4.64] ;  /* 0x0000000604037981 */ /* 0x000f22000c1e1900 */
[----:B--2---:R-:W-:-:S05]  /*0090*/  LEA R7, R7, R22, 0x3 ;  /* 0x0000001607077211 */ /* 0x004fca00078e18ff */
[----:B---3--:R-:W-:-:S05]  /*00a0*/  IMAD.WIDE.U32 R38, R7, 0x10, R38 ;  /* 0x0000001007267825 */ /* 0x008fca00078e0026 */
[----:B------:R-:W2:Y:S01]  /*00b0*/  LDG.E.128 R32, desc[UR6][R38.64] ;  /* 0x0000000626207981 */ /* 0x000ea2000c1e1d00 */
[----:B------:R-:W0:Y:S01]  /*00c0*/  S2UR UR5, SR_CgaCtaId ;  /* 0x00000000000579c3 */ /* 0x000e220000008800 */
[----:B------:R-:W-:Y:S02]  /*00d0*/  UMOV UR4, 0x400 ;  /* 0x0000040000047882 */ /* 0x000fe40000000000 */
[----:B0-----:R-:W-:Y:S01]  /*00e0*/  ULEA UR4, UR5, UR4, 0x18 ;  /* 0x0000000405047291 */ /* 0x001fe2000f8ec0ff */
[----:B----4-:R-:W-:-:S04]  /*00f0*/  IADD3 R0, PT, PT, R20, -R3, RZ ;  /* 0x8000000314007210 */ /* 0x010fc80007ffe0ff */
[C---:B------:R-:W-:Y:S02]  /*0100*/  ISETP.GE.AND P0, PT, R0.reuse, 0x9, PT ;  /* 0x000000090000780c */ /* 0x040fe40003f06270 */
[----:B------:R-:W-:-:S04]  /*0110*/  IADD3 R2, PT, PT, R0, -0x1, RZ ;  /* 0xffffffff00027810 */ /* 0x000fc80007ffe0ff */
[----:B------:R-:W-:Y:S01]  /*0120*/  SHF.R.S32.HI R7, RZ, 0x1f, R2 ;  /* 0x0000001fff077819 */ /* 0x000fe20000011402 */
[----:B--2---:R-:W-:-:S03]  /*0130*/  FMUL R36, R35, -100 ;  /* 0xc2c8000023247820 */ /* 0x004fc60000400000 */
[----:B------:R-:W-:Y:S02]  /*0140*/  LEA.HI R7, R7, R2, RZ, 0x3 ;  /* 0x0000000207077211 */ /* 0x000fe400078f18ff */
[----:B------:R-:W-:Y:S02]  /*0150*/  LEA R2, R22, UR4, 0x4 ;  /* 0x0000000416027c11 */ /* 0x000fe4000f8e20ff */
[----:B------:R-:W-:Y:S01]  /*0160*/  SHF.R.S32.HI R21, RZ, 0x3, R7 ;  /* 0x00000003ff157819 */ /* 0x000fe20000011407 */
[----:B------:R-:W-:Y:S06]  /*0170*/  @!P0 BRA `(.L_x_0) ;  /* 0x0000000400d48947 */ /* 0x000fec0003800000 */
[----:B------:R-:W0:Y:S01]  /*0180*/  LDC.64 R26, c[0x0][0x388] ;  /* 0x0000e200ff1a7b82 */ /* 0x000e220000000a00 */
[----:B------:R-:W-:Y:S02]  /*0190*/  VIMNMX R24, PT, PT, R21, 0x1, !PT ;  /* 0x0000000115187848 */ /* 0x000fe40007fe0100 */
[----:B------:R-:W-:Y:S02]  /*01a0*/  IADD3 R23, PT, PT, R3, R22, RZ ;  /* 0x0000001603177210 */ /* 0x000fe40007ffe0ff */
[----:B------:R-:W-:-:S07]  /*01b0*/  IADD3 R24, PT, PT, -R24, RZ, RZ ;  /* 0x000000ff18187210 */ /* 0x000fce0007ffe1ff */
.L_x_1:
[----:B------:R-:W-:Y:S01]  /*01c0*/  BAR.SYNC.DEFER_BLOCKING 0x0 ;  /* 0x0000000000007b1d */ /* 0x000fe20000010000 */
[----:B0-----:R-:W-:-:S06]  /*01d0*/  IMAD.WIDE.U32 R12, R23, 0x10, R26 ;  /* 0x00000010170c7825 */ /* 0x001fcc00078e001a */
[----:B------:R-:W2:Y:S01]  /*01e0*/  LDG.E.128 R12, desc[UR6][R12.64] ;  /* 0x000000060c0c7981 */ /* 0x000ea2000c1e1d00 */
[----:B------:R-:W-:Y:S02]  /*01f0*/  IADD3 R24, PT, PT, R24, 0x1, RZ ;  /* 0x0000000118187810 */ /* 0x000fe40007ffe0ff */
[----:B------:R-:W-:Y:S01]  /*0200*/  IADD3 R23, PT, PT, R23, 0x8, RZ ;  /* 0x0000000817177810 */ /* 0x000fe20007ffe0ff */
[----:B--2---:R-:W-:Y:S01]  /*0210*/  STS.128 [R2], R12 ;  /* 0x0000000c02007388 */ /* 0x004fe20000000c00 */
[----:B------:R-:W-:Y:S06]  /*0220*/  BAR.SYNC.DEFER_BLOCKING 0x0 ;  /* 0x0000000000007b1d */ /* 0x000fec0000010000 */
[----:B------:R-:W0:Y:S04]  /*0230*/  LDS.128 R4, [UR4] ;  /* 0x00000004ff047984 */ /* 0x000e280008000c00 */
[----:B------:R-:W1:Y:S04]  /*0240*/  LDS.128 R8, [UR4+0x10] ;  /* 0x00001004ff087984 */ /* 0x000e680008000c00 */
[----:B------:R-:W2:Y:S04]  /*0250*/  LDS.128 R12, [UR4+0x20] ;  /* 0x00002004ff0c7984 */ /* 0x000ea80008000c00 */
[----:B------:R-:W3:Y:S01]  /*0260*/  LDS.128 R16, [UR4+0x30] ;  /* 0x00003004ff107984 */ /* 0x000ee20008000c00 */
[C---:B0-----:R-:W-:Y:S01]  /*0270*/  FADD R5, R33.reuse, -R5 ;  /* 0x8000000521057221 */ /* 0x041fe20000000000 */
[----:B------:R-:W-:Y:S01]  /*0280*/  FADD R4, R32, -R4 ;  /* 0x8000000420047221 */ /* 0x000fe20000000000 */
[----:B------:R-:W-:Y:S01]  /*0290*/  FADD R6, R34, -R6 ;  /* 0x8000000622067221 */ /* 0x000fe20000000000 */
[----:B-1----:R-:W-:Y:S01]  /*02a0*/  FADD R9, R33, -R9 ;  /* 0x8000000921097221 */ /* 0x002fe20000000000 */
[----:B------:R-:W-:Y:S01]  /*02b0*/  FMUL R5, R5, R5 ;  /* 0x0000000505057220 */ /* 0x000fe20000400000 */
[----:B------:R-:W-:-:S02]  /*02c0*/  FADD R8, R32, -R8 ;  /* 0x8000000820087221 */ /* 0x000fc40000000000 */
[----:B------:R-:W-:Y:S01]  /*02d0*/  FMUL R9, R9, R9 ;  /* 0x0000000909097220 */ /* 0x000fe20000400000 */
[----:B------:R-:W-:Y:S01]  /*02e0*/  FFMA R5, R4, R4, R5 ;  /* 0x0000000404057223 */ /* 0x000fe20000000005 */
[----:B--2---:R-:W-:Y:S01]  /*02f0*/  FADD R13, R33, -R13 ;  /* 0x8000000d210d7221 */ /* 0x004fe20000000000 */
[----:B------:R-:W-:Y:S01]  /*0300*/  FADD R12, R32, -R12 ;  /* 0x8000000c200c7221 */ /* 0x000fe20000000000 */
[----:B------:R-:W-:Y:S01]  /*0310*/  FFMA R4, R8, R8, R9 ;  /* 0x0000000808047223 */ /* 0x000fe20000000009 */
[----:B------:R-:W-:Y:S01]  /*0320*/  FFMA R5, R6, R6, R5 ;  /* 0x0000000606057223 */ /* 0x000fe20000000005 */
[----:B------:R-:W-:Y:S01]  /*0330*/  FADD R9, R34, -R10 ;  /* 0x8000000a22097221 */ /* 0x000fe20000000000 */
[----:B------:R-:W-:Y:S01]  /*0340*/  FMUL R13, R13, R13 ;  /* 0x0000000d0d0d7220 */ /* 0x000fe20000400000 */
[----:B---3--:R-:W-:Y:S01]  /*0350*/  FADD R17, R33, -R17 ;  /* 0x8000001121117221 */ /* 0x008fe20000000000 */
[----:B------:R-:W-:Y:S01]  /*0360*/  FADD R5, R5, 9.9999997473787516356e-05 ;  /* 0x38d1b71705057421 */ /* 0x000fe20000000000 */
[----:B------:R-:W-:Y:S01]  /*0370*/  FFMA R4, R9, R9, R4 ;  /* 0x0000000909047223 */ /* 0x000fe20000000004 */
[----:B------:R-:W-:Y:S01]  /*0380*/  FFMA R13, R12, R12, R13 ;  /* 0x0000000c0c0d7223 */ /* 0x000fe2000000000d */
[----:B------:R-:W-:Y:S01]  /*0390*/  FADD R14, R34, -R14 ;  /* 0x8000000e220e7221 */ /* 0x000fe20000000000 */
[----:B------:R-:W-:Y:S01]  /*03a0*/  FADD R16, R32, -R16 ;  /* 0x8000001020107221 */ /* 0x000fe20000000000 */
[----:B------:R-:W-:Y:S01]  /*03b0*/  FADD R9, R4, 9.9999997473787516356e-05 ;  /* 0x38d1b71704097421 */ /* 0x000fe20000000000 */
[----:B------:R-:W-:Y:S01]  /*03c0*/  FSETP.GEU.AND P0, PT, |R5|, 1.175494350822287508e-38, PT ;  /* 0x008000000500780b */ /* 0x000fe20003f0e200 */
[----:B------:R-:W-:Y:S01]  /*03d0*/  FMUL R17, R17, R17 ;  /* 0x0000001111117220 */ /* 0x000fe20000400000 */
[----:B------:R-:W-:Y:S01]  /*03e0*/  FFMA R13, R14, R14, R13 ;  /* 0x0000000e0e0d7223 */ /* 0x000fe2000000000d */
[----:B------:R-:W-:Y:S01]  /*03f0*/  FADD R18, R34, -R18 ;  /* 0x8000001222127221 */ /* 0x000fe20000000000 */
[----:B------:R-:W-:Y:S01]  /*0400*/  FSETP.GEU.AND P1, PT, |R9|, 1.175494350822287508e-38, PT ;  /* 0x008000000900780b */ /* 0x000fe20003f2e200 */
[----:B------:R-:W-:Y:S01]  /*0410*/  FFMA R17, R16, R16, R17 ;  /* 0x0000001010117223 */ /* 0x000fe20000000011 */
[----:B------:R-:W-:-:S03]  /*0420*/  FADD R13, R13, 9.9999997473787516356e-05 ;  /* 0x38d1b7170d0d7421 */ /* 0x000fc60000000000 */
[----:B------:R-:W-:Y:S02]  /*0430*/  FFMA R17, R18, R18, R17 ;  /* 0x0000001212117223 */ /* 0x000fe40000000011 */
[----:B------:R-:W-:Y:S02]  /*0440*/  FSETP.GEU.AND P2, PT, |R13|, 1.175494350822287508e-38, PT ;  /* 0x008000000d00780b */ /* 0x000fe40003f4e200 */
[----:B------:R-:W-:Y:S01]  /*0450*/  @!P0 FMUL R5, R5, 16777216 ;  /* 0x4b80000005058820 */ /* 0x000fe20000400000 */
[----:B------:R-:W-:-:S03]  /*0460*/  FADD R17, R17, 9.9999997473787516356e-05 ;  /* 0x38d1b71711117421 */ /* 0x000fc60000000000 */
[----:B------:R-:W0:Y:S01]  /*0470*/  MUFU.RSQ R6, R5 ;  /* 0x0000000500067308 */ /* 0x000e220000001400 */
[----:B------:R-:W-:-:S06]  /*0480*/  @!P1 FMUL R9, R9, 16777216 ;  /* 0x4b80000009099820 */ /* 0x000fcc0000400000 */
[----:B------:R-:W-:Y:S01]  /*0490*/  @!P2 FMUL R13, R13, 16777216 ;  /* 0x4b8000000d0da820 */ /* 0x000fe20000400000 */
[----:B------:R-:W1:Y:S08]  /*04a0*/  MUFU.RSQ R4, R9 ;  /* 0x0000000900047308 */ /* 0x000e700000001400 */
[----:B------:R-:W2:Y:S01]  /*04b0*/  MUFU.RSQ R8, R13 ;  /* 0x0000000d00087308 */ /* 0x000ea20000001400 */
[----:B0-----:R-:W-:Y:S01]  /*04c0*/  @!P0 FMUL R6, R6, 4096 ;  /* 0x4580000006068820 */ /* 0x001fe20000400000 */
[----:B------:R-:W-:-:S03]  /*04d0*/  FSETP.GEU.AND P0, PT, |R17|, 1.175494350822287508e-38, PT ;  /* 0x008000001100780b */ /* 0x000fc60003f0e200 */
[----:B------:R-:W-:Y:S01]  /*04e0*/  FFMA R6, R7, R6, R36 ;  /* 0x0000000607067223 */ /* 0x000fe20000000024 */
[----:B-1----:R-:W-:-:S04]  /*04f0*/  @!P1 FMUL R4, R4, 4096 ;  /* 0x4580000004049820 */ /* 0x002fc80000400000 */
[----:B------:R-:W-:Y:S02]  /*0500*/  FFMA R12, R11, R4, R6 ;  /* 0x000000040b0c7223 */ /* 0x000fe40000000006 */
[----:B------:R-:W0:Y:S03]  /*0510*/  LDS.128 R4, [UR4+0x40] ;  /* 0x00004004ff047984 */ /* 0x000e260008000c00 */
[----:B------:R-:W-:Y:S01]  /*0520*/  @!P0 FMUL R17, R17, 16777216 ;  /* 0x4b80000011118820 */ /* 0x000fe20000400000 */
[----:B--2---:R-:W-:-:S03]  /*0530*/  @!P2 FMUL R8, R8, 4096 ;  /* 0x458000000808a820 */ /* 0x004fc60000400000 */
[----:B------:R-:W1:Y:S01]  /*0540*/  MUFU.RSQ R13, R17 ;  /* 0x00000011000d7308 */ /* 0x000e620000001400 */
[----:B------:R-:W-:Y:S02]  /*0550*/  FFMA R12, R15, R8, R12 ;  /* 0x000000080f0c7223 */ /* 0x000fe4000000000c */
[----:B------:R-:W2:Y:S01]  /*0560*/  LDS.128 R8, [UR4+0x50] ;  /* 0x00005004ff087984 */ /* 0x000ea20008000c00 */
[----:B-1----:R-:W-:Y:S01]  /*0570*/  @!P0 FMUL R13, R13, 4096 ;  /* 0x458000000d0d8820 */ /* 0x002fe20000400000 */
[----:B0-----:R-:W-:Y:S01]  /*0580*/  FADD R5, R33, -R5 ;  /* 0x8000000521057221 */ /* 0x001fe20000000000 */
[----:B------:R-:W-:Y:S01]  /*0590*/  FADD R4, R32, -R4 ;  /* 0x8000000420047221 */ /* 0x000fe20000000000 */
[----:B------:R-:W-:Y:S02]  /*05a0*/  FADD R6, R34, -R6 ;  /* 0x8000000622067221 */ /* 0x000fe40000000000 */
[----:B------:R-:W-:-:S04]  /*05b0*/  FMUL R5, R5, R5 ;  /* 0x0000000505057220 */ /* 0x000fc80000400000 */
[----:B------:R-:W-:Y:S01]  /*05c0*/  FFMA R5, R4, R4, R5 ;  /* 0x0000000404057223 */ /* 0x000fe20000000005 */
[----:B------:R-:W-:Y:S01]  /*05d0*/  FFMA R4, R19, R13, R12 ;  /* 0x0000000d13047223 */ /* 0x000fe2000000000c */
[----:B--2---:R-:W-:Y:S01]  /*05e0*/  FADD R9, R33, -R9 ;  /* 0x8000000921097221 */ /* 0x004fe20000000000 */
[----:B------:R-:W0:Y:S01]  /*05f0*/  LDS.128 R12, [UR4+0x60] ;  /* 0x00006004ff0c7984 */ /* 0x000e220008000c00 */
[----:B------:R-:W-:Y:S01]  /*0600*/  FADD R8, R32, -R8 ;  /* 0x8000000820087221 */ /* 0x000fe20000000000 */
[----:B------:R-:W-:Y:S01]  /*0610*/  FFMA R5, R6, R6, R5 ;  /* 0x0000000606057223 */ /* 0x000fe20000000005 */
[----:B------:R-:W-:Y:S01]  /*0620*/  FMUL R9, R9, R9 ;  /* 0x0000000909097220 */ /* 0x000fe20000400000 */
[----:B------:R-:W1:Y:S02]  /*0630*/  LDS.128 R16, [UR4+0x70] ;  /* 0x00007004ff107984 */ /* 0x000e640008000c00 */
[----:B------:R-:W-:Y:S01]  /*0640*/  FADD R5, R5, 9.9999997473787516356e-05 ;  /* 0x38d1b71705057421 */ /* 0x000fe20000000000 */
[----:B------:R-:W-:-:S04]  /*0650*/  FFMA R8, R8, R8, R9 ;  /* 0x0000000808087223 */ /* 0x000fc80000000009 */
[----:B------:R-:W-:-:S13]  /*0660*/  FSETP.GEU.AND P0, PT, |R5|, 1.175494350822287508e-38, PT ;  /* 0x008000000500780b */ /* 0x000fda0003f0e200 */
[----:B------:R-:W-:-:S04]  /*0670*/  @!P0 FMUL R5, R5, 16777216 ;  /* 0x4b80000005058820 */ /* 0x000fc80000400000 */
[----:B------:R-:W2:Y:S01]  /*0680*/  MUFU.RSQ R6, R5 ;  /* 0x0000000500067308 */ /* 0x000ea20000001400 */
[----:B0-----:R-:W-:Y:S01]  /*0690*/  FADD R13, R33, -R13 ;  /* 0x8000000d210d7221 */ /* 0x001fe20000000000 */
[----:B------:R-:W-:Y:S01]  /*06a0*/  FADD R12, R32, -R12 ;  /* 0x8000000c200c7221 */ /* 0x000fe20000000000 */
[C---:B------:R-:W-:Y:S02]  /*06b0*/  FADD R14, R34.reuse, -R14 ;  /* 0x8000000e220e7221 */ /* 0x040fe40000000000 */
[----:B------:R-:W-:Y:S01]  /*06c0*/  FMUL R9, R13, R13 ;  /* 0x0000000d0d097220 */ /* 0x000fe20000400000 */
[----:B------:R-:W-:Y:S01]  /*06d0*/  FADD R13, R34, -R10 ;  /* 0x8000000a220d7221 */ /* 0x000fe20000000000 */
[----:B-1----:R-:W-:Y:S01]  /*06e0*/  FADD R17, R33, -R17 ;  /* 0x8000001121117221 */ /* 0x002fe20000000000 */
[----:B------:R-:W-:Y:S01]  /*06f0*/  FADD R16, R32, -R16 ;  /* 0x8000001020107221 */ /* 0x000fe20000000000 */
[----:B------:R-:W-:Y:S01]  /*0700*/  FFMA R9, R12, R12, R9 ;  /* 0x0000000c0c097223 */ /* 0x000fe20000000009 */
[----:B------:R-:W-:Y:S01]  /*0710*/  FFMA R8, R13, R13, R8 ;  /* 0x0000000d0d087223 */ /* 0x000fe20000000008 */
[----:B------:R-:W-:Y:S01]  /*0720*/  FMUL R17, R17, R17 ;  /* 0x0000001111117220 */ /* 0x000fe20000400000 */
[----:B------:R-:W-:Y:S01]  /*0730*/  FADD R18, R34, -R18 ;  /* 0x8000001222127221 */ /* 0x000fe20000000000 */
[----:B------:R-:W-:Y:S01]  /*0740*/  FFMA R9, R14, R14, R9 ;  /* 0x0000000e0e097223 */ /* 0x000fe20000000009 */
[----:B------:R-:W-:Y:S01]  /*0750*/  FADD R8, R8, 9.9999997473787516356e-05 ;  /* 0x38d1b71708087421 */ /* 0x000fe20000000000 */
[----:B------:R-:W-:Y:S01]  /*0760*/  FFMA R17, R16, R16, R17 ;  /* 0x0000001010117223 */ /* 0x000fe20000000011 */
[----:B--2---:R-:W-:Y:S01]  /*0770*/  @!P0 FMUL R6, R6, 4096 ;  /* 0x4580000006068820 */ /* 0x004fe20000400000 */
[----:B------:R-:W-:Y:S01]  /*0780*/  FADD R10, R9, 9.9999997473787516356e-05 ;  /* 0x38d1b717090a7421 */ /* 0x000fe20000000000 */
[----:B------:R-:W-:Y:S01]  /*0790*/  ISETP.NE.AND P0, PT, R24, RZ, PT ;  /* 0x000000ff1800720c */ /* 0x000fe20003f05270 */
[----:B------:R-:W-:Y:S01]  /*07a0*/  FFMA R17, R18, R18, R17 ;  /* 0x0000001212117223 */ /* 0x000fe20000000011 */
[----:B------:R-:W-:Y:S01]  /*07b0*/  FSETP.GEU.AND P1, PT, |R8|, 1.175494350822287508e-38, PT ;  /* 0x008000000800780b */ /* 0x000fe20003f2e200 */
[----:B------:R-:W-:Y:S01]  /*07c0*/  FFMA R4, R7, R6, R4 ;  /* 0x0000000607047223 */ /* 0x000fe20000000004 */
[----:B------:R-:W-:Y:S01]  /*07d0*/  FSETP.GEU.AND P2, PT, |R10|, 1.175494350822287508e-38, PT ;  /* 0x008000000a00780b */ /* 0x000fe20003f4e200 */
[----:B------:R-:W-:-:S05]  /*07e0*/  FADD R17, R17, 9.9999997473787516356e-05 ;  /* 0x38d1b71711117421 */ /* 0x000fca0000000000 */
[----:B------:R-:W-:-:S05]  /*07f0*/  FSETP.GEU.AND P3, PT, |R17|, 1.175494350822287508e-38, PT ;  /* 0x008000001100780b */ /* 0x000fca0003f6e200 */
[----:B------:R-:W-:Y:S02]  /*0800*/  @!P1 FMUL R8, R8, 16777216 ;  /* 0x4b80000008089820 */ /* 0x000fe40000400000 */
[----:B------:R-:W-:Y:S02]  /*0810*/  @!P2 FMUL R10, R10, 16777216 ;  /* 0x4b8000000a0aa820 */ /* 0x000fe40000400000 */
[----:B------:R-:W0:Y:S04]  /*0820*/  MUFU.RSQ R9, R8 ;  /* 0x0000000800097308 */ /* 0x000e280000001400 */
[----:B------:R-:W-:-:S04]  /*0830*/  @!P3 FMUL R17, R17, 16777216 ;  /* 0x4b8000001111b820 */ /* 0x000fc80000400000 */
[----:B------:R-:W1:Y:S08]  /*0840*/  MUFU.RSQ R12, R10 ;  /* 0x0000000a000c7308 */ /* 0x000e700000001400 */
[----:B------:R-:W2:Y:S01]  /*0850*/  MUFU.RSQ R36, R17 ;  /* 0x0000001100247308 */ /* 0x000ea20000001400 */
[----:B0-----:R-:W-:-:S04]  /*0860*/  @!P1 FMUL R9, R9, 4096 ;  /* 0x4580000009099820 */ /* 0x001fc80000400000 */
[----:B------:R-:W-:Y:S01]  /*0870*/  FFMA R4, R11, R9, R4 ;  /* 0x000000090b047223 */ /* 0x000fe20000000004 */
[----:B-1----:R-:W-:-:S04]  /*0880*/  @!P2 FMUL R12, R12, 4096 ;  /* 0x458000000c0ca820 */ /* 0x002fc80000400000 */
[----:B------:R-:W-:Y:S01]  /*0890*/  FFMA R4, R15, R12, R4 ;  /* 0x0000000c0f047223 */ /* 0x000fe20000000004 */
[----:B--2---:R-:W-:-:S04]  /*08a0*/  @!P3 FMUL R36, R36, 4096 ;  /* 0x458000002424b820 */ /* 0x004fc80000400000 */
[----:B------:R-:W-:Y:S01]  /*08b0*/  FFMA R36, R19, R36, R4 ;  /* 0x0000002413247223 */ /* 0x000fe20000000004 */
[----:B------:R-:W-:Y:S06]  /*08c0*/  @P0 BRA `(.L_x_1) ;  /* 0xfffffff8003c0947 */ /* 0x000fec000383ffff */
.L_x_0:
[----:B------:R-:W0:Y:S01]  /*08d0*/  LDC.64 R4, c[0x0][0x388] ;  /* 0x0000e200ff047b82 */ /* 0x000e220000000a00 */
[----:B------:R-:W-:-:S04]  /*08e0*/  IADD3 R22, PT, PT, R3, R22, RZ ;  /* 0x0000001603167210 */ /* 0x000fc80007ffe0ff */
[----:B------:R-:W-:-:S05]  /*08f0*/  LEA R7, R21, R22, 0x3 ;  /* 0x0000001615077211 */ /* 0x000fca00078e18ff */
[----:B0-----:R-:W-:Y:S01]  /*0900*/  IMAD.WIDE.U32 R4, R7, 0x10, R4 ;  /* 0x0000001007047825 */ /* 0x001fe200078e0004 */
[----:B------:R-:W-:Y:S06]  /*0910*/  BAR.SYNC.DEFER_BLOCKING 0x0 ;  /* 0x0000000000007b1d */ /* 0x000fec0000010000 */
[----:B------:R-:W2:Y:S01]  /*0920*/  LDG.E.128 R4, desc[UR6][R4.64] ;  /* 0x0000000604047981 */ /* 0x000ea2000c1e1d00 */
[----:B------:R-:W-:-:S05]  /*0930*/  IMAD R8, R21, -0x8, R0 ;  /* 0xfffffff815087824 */ /* 0x000fca00078e0200 */
[----:B------:R-:W-:Y:S01]  /*0940*/  ISETP.GE.AND P0, PT, R8, 0x1, PT ;  /* 0x000000010800780c */ /* 0x000fe20003f06270 */
[----:B--2---:R0:W-:Y:S01]  /*0950*/  STS.128 [R2], R4 ;  /* 0x0000000402007388 */ /* 0x0041e20000000c00 */
[----:B------:R-:W-:Y:S11]  /*0960*/  BAR.SYNC.DEFER_BLOCKING 0x0 ;  /* 0x0000000000007b1d */ /* 0x000ff60000010000 */
[----:B------:R-:W-:Y:S05]  /*0970*/  @!P0 BRA `(.L_x_2) ;  /* 0x0000000c00888947 */ /* 0x000fea0003800000 */
[----:B0-----:R-:W-:Y:S02]  /*0980*/  IADD3 R2, PT, PT, -R20, R3, RZ ;  /* 0x0000000314027210 */ /* 0x001fe40007ffe1ff */
[----:B------:R-:W-:Y:S02]  /*0990*/  LOP3.LUT R35, R0, 0x7, RZ, 0xc0, !PT ;  /* 0x0000000700237812 */ /* 0x000fe400078ec0ff */
[----:B------:R-:W-:Y:S02]  /*09a0*/  LEA R2, R21, R2, 0x3 ;  /* 0x0000000215027211 */ /* 0x000fe400078e18ff */
[----:B------:R-:W-:Y:S02]  /*09b0*/  ISETP.NE.AND P0, PT, R35, RZ, PT ;  /* 0x000000ff2300720c */ /* 0x000fe40003f05270 */
[----:B------:R-:W-:Y:S01]  /*09c0*/  ISETP.GT.U32.AND P1, PT, R2, -0x8, PT ;  /* 0xfffffff80200780c */ /* 0x000fe20003f24070 */
[----:B------:R-:W-:-:S12]  /*09d0*/  HFMA2 R2, -RZ, RZ, 0, 0 ;  /* 0x00000000ff027431 */ /* 0x000fd800000001ff */
[----:B------:R-:W-:Y:S05]  /*09e0*/  @P1 BRA `(.L_x_3) ;  /* 0x0000000400c01947 */ /* 0x000fea0003800000 */
[----:B------:R-:W-:Y:S01]  /*09f0*/  LEA R3, R21, R3, 0x3 ;  /* 0x0000000315037211 */ /* 0x000fe200078e18ff */
[----:B------:R-:W-:Y:S01]  /*0a00*/  UIADD3 UR5, UPT, UPT, UR4, 0x40, URZ ;  /* 0x0000004004057890 */ /* 0x000fe2000fffe0ff */
[----:B------:R-:W-:Y:S02]  /*0a10*/  IADD3 R2, PT, PT, R8, -R35, RZ ;  /* 0x8000002308027210 */ /* 0x000fe40007ffe0ff */
[----:B------:R-:W-:-:S09]  /*0a20*/  IADD3 R3, PT, PT, -R20, R3, R35 ;  /* 0x0000000314037210 */ /* 0x000fd20007ffe123 */
.L_x_4:
[----:B------:R-:W0:Y:S01]  /*0a30*/  LDS.128 R4, [UR5+-0x40] ;  /* 0xffffc005ff047984 */ /* 0x000e220008000c00 */
[----:B------:R-:W-:-:S03]  /*0a40*/  IADD3 R3, PT, PT, R3, 0x8, RZ ;  /* 0x0000000803037810 */ /* 0x000fc60007ffe0ff */
[----:B------:R-:W1:Y:S04]  /*0a50*/  LDS.128 R24, [UR5+-0x20] ;  /* 0xffffe005ff187984 */ /* 0x000e680008000c00 */
[----:B------:R-:W2:Y:S04]  /*0a60*/  LDS.128 R20, [UR5+-0x10] ;  /* 0xfffff005ff147984 */ /* 0x000ea80008000c00 */
[----:B------:R-:W3:Y:S04]  /*0a70*/  LDS.128 R28, [UR5+-0x30] ;  /* 0xffffd005ff1c7984 */ /* 0x000ee80008000c00 */
[----:B------:R-:W4:Y:S01]  /*0a80*/  LDS.128 R16, [UR5+0x30] ;  /* 0x00003005ff107984 */ /* 0x000f220008000c00 */
[----:B0-----:R-:W-:Y:S01]  /*0a90*/  FADD R5, R33, -R5 ;  /* 0x8000000521057221 */ /* 0x001fe20000000000 */
[----:B------:R-:W-:Y:S01]  /*0aa0*/  FADD R4, R32, -R4 ;  /* 0x8000000420047221 */ /* 0x000fe20000000000 */
[----:B------:R-:W-:-:S02]  /*0ab0*/  FADD R6, R34, -R6 ;  /* 0x8000000622067221 */ /* 0x000fc40000000000 */
[----:B------:R-:W-:Y:S01]  /*0ac0*/  FMUL R5, R5, R5 ;  /* 0x0000000505057220 */ /* 0x000fe20000400000 */
[----:B-1----:R-:W-:Y:S01]  /*0ad0*/  FADD R25, R33, -R25 ;  /* 0x8000001921197221 */ /* 0x002fe20000000000 */
[----:B------:R-:W-:Y:S01]  /*0ae0*/  FADD R24, R32, -R24 ;  /* 0x8000001820187221 */ /* 0x000fe20000000000 */
[----:B------:R-:W-:Y:S01]  /*0af0*/  FADD R26, R34, -R26 ;  /* 0x8000001a221a7221 */ /* 0x000fe20000000000 */
[----:B------:R-:W-:Y:S01]  /*0b00*/  FFMA R5, R4, R4, R5 ;  /* 0x0000000404057223 */ /* 0x000fe20000000005 */
[----:B------:R-:W-:Y:S01]  /*0b10*/  FMUL R9, R25, R25 ;  /* 0x0000001919097220 */ /* 0x000fe20000400000 */
[----:B--2---:R-:W-:Y:S01]  /*0b20*/  FADD R21, R33, -R21 ;  /* 0x8000001521157221 */ /* 0x004fe20000000000 */
[----:B------:R-:W-:Y:S01]  /*0b30*/  FADD R20, R32, -R20 ;  /* 0x8000001420147221 */ /* 0x000fe20000000000 */
[----:B------:R-:W-:Y:S01]  /*0b40*/  FFMA R5, R6, R6, R5 ;  /* 0x0000000606057223 */ /* 0x000fe20000000005 */
[----:B------:R-:W-:Y:S01]  /*0b50*/  FFMA R9, R24, R24, R9 ;  /* 0x0000001818097223 */ /* 0x000fe20000000009 */
[----:B------:R-:W-:Y:S01]  /*0b60*/  FMUL R21, R21, R21 ;  /* 0x0000001515157220 */ /* 0x000fe20000400000 */
[----:B------:R-:W-:Y:S01]  /*0b70*/  FADD R13, R34, -R22 ;  /* 0x80000016220d7221 */ /* 0x000fe20000000000 */
[----:B------:R-:W-:Y:S01]  /*0b80*/  FADD R5, R5, 9.9999997473787516356e-05 ;  /* 0x38d1b71705057421 */ /* 0x000fe20000000000 */
[----:B------:R-:W-:Y:S01]  /*0b90*/  FFMA R24, R26, R26, R9 ;  /* 0x0000001a1a187223 */ /* 0x000fe20000000009 */
[----:B------:R-:W-:Y:S01]  /*0ba0*/  FFMA R12, R20, R20, R21 ;  /* 0x00000014140c7223 */ /* 0x000fe20000000015 */
[----:B------:R-:W0:Y:S01]  /*0bb0*/  LDS.128 R8, [UR5+0x10] ;  /* 0x00001005ff087984 */ /* 0x000e220008000c00 */
[----:B---3--:R-:W-:Y:S01]  /*0bc0*/  FADD R29, R33, -R29 ;  /* 0x8000001d211d7221 */ /* 0x008fe20000000000 */
[----:B------:R-:W-:Y:S01]  /*0bd0*/  FSETP.GEU.AND P1, PT, |R5|, 1.175494350822287508e-38, PT ;  /* 0x008000000500780b */ /* 0x000fe20003f2e200 */
[----:B------:R-:W-:Y:S01]  /*0be0*/  FADD R28, R32, -R28 ;  /* 0x8000001c201c7221 */ /* 0x000fe20000000000 */
[----:B------:R-:W-:Y:S01]  /*0bf0*/  FADD R30, R34, -R30 ;  /* 0x8000001e221e7221 */ /* 0x000fe20000000000 */
[----:B------:R-:W-:Y:S01]  /*0c00*/  FMUL R29, R29, R29 ;  /* 0x0000001d1d1d7220 */ /* 0x000fe20000400000 */
[----:B------:R-:W-:Y:S01]  /*0c10*/  FADD R24, R24, 9.9999997473787516356e-05 ;  /* 0x38d1b71718187421 */ /* 0x000fe20000000000 */
[----:B----4-:R-:W-:Y:S01]  /*0c20*/  FADD R17, R33, -R17 ;  /* 0x8000001121117221 */ /* 0x010fe20000000000 */
[----:B------:R-:W-:Y:S01]  /*0c30*/  FADD R16, R32, -R16 ;  /* 0x8000001020107221 */ /* 0x000fe20000000000 */
[----:B------:R-:W-:Y:S01]  /*0c40*/  FFMA R25, R28, R28, R29 ;  /* 0x0000001c1c197223 */ /* 0x000fe2000000001d */
[----:B------:R-:W-:Y:S01]  /*0c50*/  FADD R18, R34, -R18 ;  /* 0x8000001222127221 */ /* 0x000fe20000000000 */
[----:B------:R-:W-:-:S02]  /*0c60*/  FMUL R17, R17, R17 ;  /* 0x0000001111117220 */ /* 0x000fc40000400000 */
[----:B------:R-:W-:Y:S02]  /*0c70*/  FFMA R25, R30, R30, R25 ;  /* 0x0000001e1e197223 */ /* 0x000fe40000000019 */
[----:B------:R-:W-:Y:S01]  /*0c80*/  @!P1 FMUL R5, R5, 16777216 ;  /* 0x4b80000005059820 */ /* 0x000fe20000400000 */
[----:B------:R-:W-:-:S03]  /*0c90*/  FFMA R17, R16, R16, R17 ;  /* 0x0000001010117223 */ /* 0x000fc60000000011 */
[----:B------:R-:W1:Y:S01]  /*0ca0*/  MUFU.RSQ R4, R5 ;  /* 0x0000000500047308 */ /* 0x000e620000001400 */
[----:B------:R-:W-:Y:S01]  /*0cb0*/  FFMA R17, R18, R18, R17 ;  /* 0x0000001212117223 */ /* 0x000fe20000000011 */
[----:B-1----:R-:W-:Y:S01]  /*0cc0*/  @!P1 FMUL R4, R4, 4096 ;  /* 0x4580000004049820 */ /* 0x002fe20000400000 */
[----:B------:R-:W-:-:S03]  /*0cd0*/  FSETP.GEU.AND P1, PT, |R24|, 1.175494350822287508e-38, PT ;  /* 0x008000001800780b */ /* 0x000fc60003f2e200 */
[----:B------:R-:W-:Y:S01]  /*0ce0*/  FFMA R36, R7, R4, R36 ;  /* 0x0000000407247223 */ /* 0x000fe20000000024 */
[----:B0-----:R-:W-:Y:S01]  /*0cf0*/  FADD R15, R33, -R9 ;  /* 0x80000009210f7221 */ /* 0x001fe20000000000 */
[----:B------:R-:W0:Y:S01]  /*0d00*/  LDS.128 R4, [UR5] ;  /* 0x00000005ff047984 */ /* 0x000e220008000c00 */
[----:B------:R-:W-:Y:S01]  /*0d10*/  FADD R9, R32, -R8 ;  /* 0x8000000820097221 */ /* 0x000fe20000000000 */
[----:B------:R-:W-:-:S06]  /*0d20*/  FADD R10, R34, -R10 ;  /* 0x8000000a220a7221 */ /* 0x000fcc0000000000 */
[----:B------:R-:W-:-:S06]  /*0d30*/  @!P1 FMUL R24, R24, 16777216 ;  /* 0x4b80000018189820 */ /* 0x000fcc0000400000 */
[----:B------:R-:W1:Y:S02]  /*0d40*/  MUFU.RSQ R24, R24 ;  /* 0x0000001800187308 */ /* 0x000e640000001400 */
[----:B-1----:R-:W-:Y:S01]  /*0d50*/  @!P1 FMUL R24, R24, 4096 ;  /* 0x4580000018189820 */ /* 0x002fe20000400000 */
[----:B------:R-:W-:Y:S01]  /*0d60*/  ISETP.NE.AND P1, PT, R3, RZ, PT ;  /* 0x000000ff0300720c */ /* 0x000fe20003f25270 */
[----:B0-----:R-:W-:Y:S01]  /*0d70*/  FADD R14, R33, -R5 ;  /* 0x80000005210e7221 */ /* 0x001fe20000000000 */
[----:B------:R-:W-:Y:S01]  /*0d80*/  FADD R5, R32, -R4 ;  /* 0x8000000420057221 */ /* 0x000fe20000000000 */
[----:B------:R-:W-:Y:S02]  /*0d90*/  FFMA R4, R13, R13, R12 ;  /* 0x0000000d0d047223 */ /* 0x000fe4000000000c */
[----:B------:R-:W-:Y:S01]  /*0da0*/  FMUL R8, R14, R14 ;  /* 0x0000000e0e087220 */ /* 0x000fe20000400000 */
[----:B------:R-:W-:Y:S01]  /*0db0*/  FMUL R14, R15, R15 ;  /* 0x0000000f0f0e7220 */ /* 0x000fe20000400000 */
[----:B------:R-:W-:-:S02]  /*0dc0*/  FADD R4, R4, 9.9999997473787516356e-05 ;  /* 0x38d1b71704047421 */ /* 0x000fc40000000000 */
[----:B------:R-:W-:Y:S01]  /*0dd0*/  FFMA R8, R5, R5, R8 ;  /* 0x0000000505087223 */ /* 0x000fe20000000008 */
[----:B------:R-:W-:Y:S02]  /*0de0*/  FFMA R5, R9, R9, R14 ;  /* 0x0000000909057223 */ /* 0x000fe4000000000e */
[----:B------:R-:W0:Y:S01]  /*0df0*/  LDS.128 R12, [UR5+0x20] ;  /* 0x00002005ff0c7984 */ /* 0x000e220008000c00 */
[----:B------:R-:W-:Y:S01]  /*0e00*/  FSETP.GEU.AND P2, PT, |R4|, 1.175494350822287508e-38, PT ;  /* 0x008000000400780b */ /* 0x000fe20003f4e200 */
[----:B------:R-:W-:Y:S01]  /*0e10*/  FFMA R5, R10, R10, R5 ;  /* 0x0000000a0a057223 */ /* 0x000fe20000000005 */
[----:B------:R-:W-:-:S03]  /*0e20*/  UIADD3 UR5, UPT, UPT, UR5, 0x80, URZ ;  /* 0x0000008005057890 */ /* 0x000fc6000fffe0ff */
[----:B------:R-:W-:Y:S01]  /*0e30*/  FADD R10, R5, 9.9999997473787516356e-05 ;  /* 0x38d1b717050a7421 */ /* 0x000fe20000000000 */
[----:B------:R-:W-:-:S04]  /*0e40*/  FADD R5, R17, 9.9999997473787516356e-05 ;  /* 0x38d1b71711057421 */ /* 0x000fc80000000000 */
[----:B------:R-:W-:-:S03]  /*0e50*/  FSETP.GEU.AND P4, PT, |R10|, 1.175494350822287508e-38, PT ;  /* 0x008000000a00780b */ /* 0x000fc60003f8e200 */
[----:B------:R-:W-:-:S06]  /*0e60*/  @!P2 FMUL R4, R4, 16777216 ;  /* 0x4b8000000404a820 */ /* 0x000fcc0000400000 */
[----:B------:R-:W1:Y:S04]  /*0e70*/  MUFU.RSQ R4, R4 ;  /* 0x0000000400047308 */ /* 0x000e680000001400 */
[----:B------:R-:W-:-:S06]  /*0e80*/  @!P4 FMUL R10, R10, 16777216 ;  /* 0x4b8000000a0ac820 */ /* 0x000fcc0000400000 */
[----:B------:R-:W2:Y:S01]  /*0e90*/  MUFU.RSQ R10, R10 ;  /* 0x0000000a000a7308 */ /* 0x000ea20000001400 */
[----:B-1----:R-:W-:Y:S01]  /*0ea0*/  @!P2 FMUL R4, R4, 4096 ;  /* 0x458000000404a820 */ /* 0x002fe20000400000 */
[----:B0-----:R-:W-:Y:S01]  /*0eb0*/  FADD R13, R33, -R13 ;  /* 0x8000000d210d7221 */ /* 0x001fe20000000000 */
[----:B------:R-:W-:Y:S01]  /*0ec0*/  FADD R12, R32, -R12 ;  /* 0x8000000c200c7221 */ /* 0x000fe20000000000 */
[C---:B------:R-:W-:Y:S02]  /*0ed0*/  FADD R14, R34.reuse, -R14 ;  /* 0x8000000e220e7221 */ /* 0x040fe40000000000 */
[----:B------:R-:W-:Y:S01]  /*0ee0*/  FMUL R9, R13, R13 ;  /* 0x0000000d0d097220 */ /* 0x000fe20000400000 */
[----:B------:R-:W-:Y:S01]  /*0ef0*/  FADD R13, R34, -R6 ;  /* 0x80000006220d7221 */ /* 0x000fe20000000000 */
[----:B--2---:R-:W-:Y:S02]  /*0f00*/  @!P4 FMUL R10, R10, 4096 ;  /* 0x458000000a0ac820 */ /* 0x004fe40000400000 */
[----:B------:R-:W-:Y:S01]  /*0f10*/  FFMA R9, R12, R12, R9 ;  /* 0x0000000c0c097223 */ /* 0x000fe20000000009 */
[----:B------:R-:W-:-:S03]  /*0f20*/  FFMA R8, R13, R13, R8 ;  /* 0x0000000d0d087223 */ /* 0x000fc60000000008 */
[----:B------:R-:W-:Y:S01]  /*0f30*/  FFMA R6, R14, R14, R9 ;  /* 0x0000000e0e067223 */ /* 0x000fe20000000009 */
[----:B------:R-:W-:Y:S01]  /*0f40*/  FADD R9, R25, 9.9999997473787516356e-05 ;  /* 0x38d1b71719097421 */ /* 0x000fe20000000000 */
[----:B------:R-:W-:Y:S02]  /*0f50*/  FADD R8, R8, 9.9999997473787516356e-05 ;  /* 0x38d1b71708087421 */ /* 0x000fe40000000000 */
[----:B------:R-:W-:Y:S02]  /*0f60*/  FADD R6, R6, 9.9999997473787516356e-05 ;  /* 0x38d1b71706067421 */ /* 0x000fe40000000000 */
[----:B------:R-:W-:Y:S02]  /*0f70*/  FSETP.GEU.AND P6, PT, |R9|, 1.175494350822287508e-38, PT ;  /* 0x008000000900780b */ /* 0x000fe40003fce200 */
[----:B------:R-:W-:Y:S02]  /*0f80*/  FSETP.GEU.AND P3, PT, |R8|, 1.175494350822287508e-38, PT ;  /* 0x008000000800780b */ /* 0x000fe40003f6e200 */
[----:B------:R-:W-:-:S09]  /*0f90*/  FSETP.GEU.AND P5, PT, |R6|, 1.175494350822287508e-38, PT ;  /* 0x008000000600780b */ /* 0x000fd20003fae200 */
[----:B------:R-:W-:Y:S02]  /*0fa0*/  @!P6 FMUL R9, R9, 16777216 ;  /* 0x4b8000000909e820 */ /* 0x000fe40000400000 */
[----:B------:R-:W-:Y:S02]  /*0fb0*/  @!P3 FMUL R8, R8, 16777216 ;  /* 0x4b8000000808b820 */ /* 0x000fe40000400000 */
[----:B------:R-:W-:Y:S02]  /*0fc0*/  @!P5 FMUL R6, R6, 16777216 ;  /* 0x4b8000000606d820 */ /* 0x000fe40000400000 */
[----:B------:R-:W0:Y:S08]  /*0fd0*/  MUFU.RSQ R9, R9 ;  /* 0x0000000900097308 */ /* 0x000e300000001400 */
[----:B------:R-:W1:Y:S08]  /*0fe0*/  MUFU.RSQ R8, R8 ;  /* 0x0000000800087308 */ /* 0x000e700000001400 */
[----:B------:R-:W2:Y:S01]  /*0ff0*/  MUFU.RSQ R6, R6 ;  /* 0x0000000600067308 */ /* 0x000ea20000001400 */
[----:B0-----:R-:W-:Y:S01]  /*1000*/  @!P6 FMUL R9, R9, 4096 ;  /* 0x458000000909e820 */ /* 0x001fe20000400000 */
[----:B------:R-:W-:-:S03]  /*1010*/  FSETP.GEU.AND P6, PT, |R5|, 1.175494350822287508e-38, PT ;  /* 0x008000000500780b */ /* 0x000fc60003fce200 */
[----:B------:R-:W-:-:S04]  /*1020*/  FFMA R36, R31, R9, R36 ;  /* 0x000000091f247223 */ /* 0x000fc80000000024 */
[----:B------:R-:W-:Y:S01]  /*1030*/  FFMA R36, R27, R24, R36 ;  /* 0x000000181b247223 */ /* 0x000fe20000000024 */
[----:B-1----:R-:W-:-:S03]  /*1040*/  @!P3 FMUL R8, R8, 4096 ;  /* 0x458000000808b820 */ /* 0x002fc60000400000 */
[----:B------:R-:W-:Y:S02]  /*1050*/  FFMA R36, R23, R4, R36 ;  /* 0x0000000417247223 */ /* 0x000fe40000000024 */
[----:B------:R-:W-:Y:S02]  /*1060*/  @!P6 FMUL R5, R5, 16777216 ;  /* 0x4b8000000505e820 */ /* 0x000fe40000400000 */
[----:B------:R-:W-:Y:S01]  /*1070*/  FFMA R36, R7, R8, R36 ;  /* 0x0000000807247223 */ /* 0x000fe20000000024 */
[----:B--2---:R-:W-:Y:S01]  /*1080*/  @!P5 FMUL R6, R6, 4096 ;  /* 0x458000000606d820 */ /* 0x004fe20000400000 */
[----:B------:R-:W0:Y:S02]  /*1090*/  MUFU.RSQ R4, R5 ;  /* 0x0000000500047308 */ /* 0x000e240000001400 */
[----:B------:R-:W-:-:S04]  /*10a0*/  FFMA R36, R11, R10, R36 ;  /* 0x0000000a0b247223 */ /* 0x000fc80000000024 */
[----:B------:R-:W-:Y:S01]  /*10b0*/  FFMA R36, R15, R6, R36 ;  /* 0x000000060f247223 */ /* 0x000fe20000000024 */
[----:B0-----:R-:W-:-:S04]  /*10c0*/  @!P6 FMUL R4, R4, 4096 ;  /* 0x458000000404e820 */ /* 0x001fc80000400000 */
[----:B------:R-:W-:Y:S01]  /*10d0*/  FFMA R36, R19, R4, R36 ;  /* 0x0000000413247223 */ /* 0x000fe20000000024 */
[----:B------:R-:W-:Y:S06]  /*10e0*/  @P1 BRA `(.L_x_4) ;  /* 0xfffffff800501947 */ /* 0x000fec000383ffff */
.L_x_3:
[----:B------:R-:W-:Y:S05]  /*10f0*/  @!P0 BRA `(.L_x_2) ;  /* 0x0000000400a88947 */ /* 0x000fea0003800000 */
[----:B------:R-:W-:Y:S02]  /*1100*/  ISETP.GE.U32.AND P0, PT, R35, 0x4, PT ;  /* 0x000000042300780c */ /* 0x000fe40003f06070 */
[----:B------:R-:W-:-:S04]  /*1110*/  LOP3.LUT R20, R0, 0x3, RZ, 0xc0, !PT ;  /* 0x0000000300147812 */ /* 0x000fc800078ec0ff */
[----:B------:R-:W-:-:S07]  /*1120*/  ISETP.NE.AND P4, PT, R20, RZ, PT ;  /* 0x000000ff1400720c */ /* 0x000fce0003f85270 */
[----:B------:R-:W-:Y:S06]  /*1130*/  @!P0 BRA `(.L_x_5) ;  /* 0x0000000000d88947 */ /* 0x000fec0003800000 */
[C---:B------:R-:W-:Y:S02]  /*1140*/  LEA R21, R2.reuse, UR4, 0x4 ;  /* 0x0000000402157c11 */ /* 0x040fe4000f8e20ff */
[----:B------:R-:W-:-:S03]  /*1150*/  IADD3 R2, PT, PT, R2, 0x4, RZ ;  /* 0x0000000402027810 */ /* 0x000fc60007ffe0ff */
[----:B------:R-:W0:Y:S04]  /*1160*/  LDS.128 R4, [R21] ;  /* 0x0000000015047984 */ /* 0x000e280000000c00 */
[----:B------:R-:W1:Y:S04]  /*1170*/  LDS.128 R8, [R21+0x10] ;  /* 0x0000100015087984 */ /* 0x000e680000000c00 */
[----:B------:R-:W2:Y:S04]  /*1180*/  LDS.128 R12, [R21+0x20] ;  /* 0x00002000150c7984 */ /* 0x000ea80000000c00 */
[----:B------:R-:W3:Y:S01]  /*1190*/  LDS.128 R16, [R21+0x30] ;  /* 0x0000300015107984 */ /* 0x000ee20000000c00 */
[----:B0-----:R-:W-:Y:S01]  /*11a0*/  FADD R5, R33, -R5 ;  /* 0x8000000521057221 */ /* 0x001fe20000000000 */
[----:B------:R-:W-:Y:S01]  /*11b0*/  FADD R4, R32, -R4 ;  /* 0x8000000420047221 */ /* 0x000fe20000000000 */
[----:B------:R-:W-:-:S02]  /*11c0*/  FADD R6, R34, -R6 ;  /* 0x8000000622067221 */ /* 0x000fc40000000000 */
[----:B------:R-:W-:Y:S01]  /*11d0*/  FMUL R3, R5, R5 ;  /* 0x0000000505037220 */ /* 0x000fe20000400000 */
[C---:B-1----:R-:W-:Y:S01]  /*11e0*/  FADD R9, R33.reuse, -R9 ;  /* 0x8000000921097221 */ /* 0x042fe20000000000 */
[----:B------:R-:W-:Y:S01]  /*11f0*/  FADD R8, R32, -R8 ;  /* 0x8000000820087221 */ /* 0x000fe20000000000 */
[----:B------:R-:W-:Y:S01]  /*1200*/  FADD R10, R34, -R10 ;  /* 0x8000000a220a7221 */ /* 0x000fe20000000000 */
[----:B------:R-:W-:Y:S01]  /*1210*/  FFMA R3, R4, R4, R3 ;  /* 0x0000000404037223 */ /* 0x000fe20000000003 */
[----:B--2---:R-:W-:Y:S01]  /*1220*/  FADD R13, R33, -R13 ;  /* 0x8000000d210d7221 */ /* 0x004fe20000000000 */
[----:B------:R-:W-:Y:S01]  /*1230*/  FMUL R9, R9, R9 ;  /* 0x0000000909097220 */ /* 0x000fe20000400000 */
[----:B------:R-:W-:Y:S01]  /*1240*/  FADD R12, R32, -R12 ;  /* 0x8000000c200c7221 */ /* 0x000fe20000000000 */
[----:B------:R-:W-:Y:S01]  /*1250*/  FFMA R3, R6, R6, R3 ;  /* 0x0000000606037223 */ /* 0x000fe20000000003 */
[----:B------:R-:W-:Y:S01]  /*1260*/  FMUL R13, R13, R13 ;  /* 0x0000000d0d0d7220 */ /* 0x000fe20000400000 */
[----:B------:R-:W-:Y:S01]  /*1270*/  FFMA R9, R8, R8, R9 ;  /* 0x0000000808097223 */ /* 0x000fe20000000009 */
[----:B---3--:R-:W-:Y:S01]  /*1280*/  FADD R17, R33, -R17 ;  /* 0x8000001121117221 */ /* 0x008fe20000000000 */
[----:B------:R-:W-:Y:S01]  /*1290*/  FADD R14, R34, -R14 ;  /* 0x8000000e220e7221 */ /* 0x000fe20000000000 */
[----:B------:R-:W-:Y:S01]  /*12a0*/  FFMA R13, R12, R12, R13 ;  /* 0x0000000c0c0d7223 */ /* 0x000fe2000000000d */
[----:B------:R-:W-:Y:S01]  /*12b0*/  FADD R3, R3, 9.9999997473787516356e-05 ;  /* 0x38d1b71703037421 */ /* 0x000fe20000000000 */
[----:B------:R-:W-:Y:S01]  /*12c0*/  FADD R16, R32, -R16 ;  /* 0x8000001020107221 */ /* 0x000fe20000000000 */
[----:B------:R-:W-:Y:S01]  /*12d0*/  FMUL R17, R17, R17 ;  /* 0x0000001111117220 */ /* 0x000fe20000400000 */
[----:B------:R-:W-:Y:S01]  /*12e0*/  FFMA R9, R10, R10, R9 ;  /* 0x0000000a0a097223 */ /* 0x000fe20000000009 */
[----:B------:R-:W-:Y:S01]  /*12f0*/  FFMA R13, R14, R14, R13 ;  /* 0x0000000e0e0d7223 */ /* 0x000fe2000000000d */
[----:B------:R-:W-:Y:S01]  /*1300*/  FADD R18, R34, -R18 ;  /* 0x8000001222127221 */ /* 0x000fe20000000000 */
[----:B------:R-:W-:Y:S01]  /*1310*/  FFMA R17, R16, R16, R17 ;  /* 0x0000001010117223 */ /* 0x000fe20000000011 */
[----:B------:R-:W-:Y:S01]  /*1320*/  FADD R9, R9, 9.9999997473787516356e-05 ;  /* 0x38d1b71709097421 */ /* 0x000fe20000000000 */
[----:B------:R-:W-:Y:S01]  /*1330*/  FSETP.GEU.AND P0, PT, |R3|, 1.175494350822287508e-38, PT ;  /* 0x008000000300780b */ /* 0x000fe20003f0e200 */
[----:B------:R-:W-:Y:S01]  /*1340*/  FADD R13, R13, 9.9999997473787516356e-05 ;  /* 0x38d1b7170d0d7421 */ /* 0x000fe20000000000 */
[----:B------:R-:W-:-:S02]  /*1350*/  FFMA R17, R18, R18, R17 ;  /* 0x0000001212117223 */ /* 0x000fc40000000011 */
[----:B------:R-:W-:Y:S02]  /*1360*/  FSETP.GEU.AND P1, PT, |R9|, 1.175494350822287508e-38, PT ;  /* 0x008000000900780b */ /* 0x000fe40003f2e200 */
[----:B------:R-:W-:Y:S01]  /*1370*/  FADD R17, R17, 9.9999997473787516356e-05 ;  /* 0x38d1b71711117421 */ /* 0x000fe20000000000 */
[----:B------:R-:W-:-:S04]  /*1380*/  FSETP.GEU.AND P2, PT, |R13|, 1.175494350822287508e-38, PT ;  /* 0x008000000d00780b */ /* 0x000fc80003f4e200 */
[----:B------:R-:W-:Y:S02]  /*1390*/  FSETP.GEU.AND P3, PT, |R17|, 1.175494350822287508e-38, PT ;  /* 0x008000001100780b */ /* 0x000fe40003f6e200 */
[----:B------:R-:W-:-:S04]  /*13a0*/  @!P0 FMUL R3, R3, 16777216 ;  /* 0x4b80000003038820 */ /* 0x000fc80000400000 */
[----:B------:R-:W0:Y:S01]  /*13b0*/  MUFU.RSQ R4, R3 ;  /* 0x0000000300047308 */ /* 0x000e220000001400 */
[----:B------:R-:W-:Y:S02]  /*13c0*/  @!P1 FMUL R9, R9, 16777216 ;  /* 0x4b80000009099820 */ /* 0x000fe40000400000 */
[----:B------:R-:W-:-:S04]  /*13d0*/  @!P2 FMUL R13, R13, 16777216 ;  /* 0x4b8000000d0da820 */ /* 0x000fc80000400000 */
[----:B------:R-:W-:Y:S01]  /*13e0*/  @!P3 FMUL R17, R17, 16777216 ;  /* 0x4b8000001111b820 */ /* 0x000fe20000400000 */
[----:B------:R-:W1:Y:S08]  /*13f0*/  MUFU.RSQ R5, R9 ;  /* 0x0000000900057308 */ /* 0x000e700000001400 */
[----:B------:R-:W2:Y:S01]  /*1400*/  MUFU.RSQ R6, R13 ;  /* 0x0000000d00067308 */ /* 0x000ea20000001400 */
[----:B0-----:R-:W-:-:S04]  /*1410*/  @!P0 FMUL R4, R4, 4096 ;  /* 0x4580000004048820 */ /* 0x001fc80000400000 */
[----:B------:R-:W-:-:S03]  /*1420*/  FFMA R4, R7, R4, R36 ;  /* 0x0000000407047223 */ /* 0x000fc60000000024 */
[----:B------:R-:W0:Y:S01]  /*1430*/  MUFU.RSQ R8, R17 ;  /* 0x0000001100087308 */ /* 0x000e220000001400 */
[----:B-1----:R-:W-:-:S04]  /*1440*/  @!P1 FMUL R5, R5, 4096 ;  /* 0x4580000005059820 */ /* 0x002fc80000400000 */
[----:B------:R-:W-:Y:S01]  /*1450*/  FFMA R4, R11, R5, R4 ;  /* 0x000000050b047223 */ /* 0x000fe20000000004 */
[----:B--2---:R-:W-:-:S04]  /*1460*/  @!P2 FMUL R6, R6, 4096 ;  /* 0x458000000606a820 */ /* 0x004fc80000400000 */
[----:B------:R-:W-:Y:S01]  /*1470*/  FFMA R4, R15, R6, R4 ;  /* 0x000000060f047223 */ /* 0x000fe20000000004 */
[----:B0-----:R-:W-:-:S04]  /*1480*/  @!P3 FMUL R8, R8, 4096 ;  /* 0x458000000808b820 */ /* 0x001fc80000400000 */
[----:B------:R-:W-:-:S07]  /*1490*/  FFMA R36, R19, R8, R4 ;  /* 0x0000000813247223 */ /* 0x000fce0000000004 */
.L_x_5:
[----:B------:R-:W-:Y:S05]  /*14a0*/  @!P4 BRA `(.L_x_2) ;  /* 0x0000000000bcc947 */ /* 0x000fea0003800000 */
[----:B------:R-:W-:Y:S02]  /*14b0*/  ISETP.NE.AND P0, PT, R20, 0x1, PT ;  /* 0x000000011400780c */ /* 0x000fe40003f05270 */
[----:B------:R-:W-:-:S04]  /*14c0*/  LOP3.LUT R0, R0, 0x1, RZ, 0xc0, !PT ;  /* 0x0000000100007812 */ /* 0x000fc800078ec0ff */
[----:B------:R-:W-:-:S07]  /*14d0*/  ISETP.NE.U32.AND P1, PT, R0, 0x1, PT ;  /* 0x000000010000780c */ /* 0x000fce0003f25070 */
[----:B------:R-:W-:Y:S06]  /*14e0*/  @!P0 BRA `(.L_x_6) ;  /* 0x0000000000708947 */ /* 0x000fec0003800000 */
[C---:B------:R-:W-:Y:S02]  /*14f0*/  LEA R0, R2.reuse, UR4, 0x4 ;  /* 0x0000000402007c11 */ /* 0x040fe4000f8e20ff */
[----:B------:R-:W-:-:S03]  /*1500*/  IADD3 R2, PT, PT, R2, 0x2, RZ ;  /* 0x0000000202027810 */ /* 0x000fc60007ffe0ff */
[----:B------:R-:W0:Y:S04]  /*1510*/  LDS.128 R4, [R0] ;  /* 0x0000000000047984 */ /* 0x000e280000000c00 */
[----:B------:R-:W1:Y:S01]  /*1520*/  LDS.128 R8, [R0+0x10] ;  /* 0x0000100000087984 */ /* 0x000e620000000c00 */
[C---:B0-----:R-:W-:Y:S01]  /*1530*/  FADD R5, R33.reuse, -R5 ;  /* 0x8000000521057221 */ /* 0x041fe20000000000 */
[----:B------:R-:W-:Y:S01]  /*1540*/  FADD R4, R32, -R4 ;  /* 0x8000000420047221 */ /* 0x000fe20000000000 */
[----:B------:R-:W-:Y:S01]  /*1550*/  FADD R6, R34, -R6 ;  /* 0x8000000622067221 */ /* 0x000fe20000000000 */
[----:B-1----:R-:W-:Y:S01]  /*1560*/  FADD R9, R33, -R9 ;  /* 0x8000000921097221 */ /* 0x002fe20000000000 */
[----:B------:R-:W-:Y:S01]  /*1570*/  FMUL R5, R5, R5 ;  /* 0x0000000505057220 */ /* 0x000fe20000400000 */
[----:B------:R-:W-:Y:S01]  /*1580*/  FADD R8, R32, -R8 ;  /* 0x8000000820087221 */ /* 0x000fe20000000000 */
[----:B------:R-:W-:Y:S01]  /*1590*/  FADD R10, R34, -R10 ;  /* 0x8000000a220a7221 */ /* 0x000fe20000000000 */
[----:B------:R-:W-:Y:S01]  /*15a0*/  FMUL R9, R9, R9 ;  /* 0x0000000909097220 */ /* 0x000fe20000400000 */
[----:B------:R-:W-:-:S03]  /*15b0*/  FFMA R5, R4, R4, R5 ;  /* 0x0000000404057223 */ /* 0x000fc60000000005 */
[----:B------:R-:W-:Y:S01]  /*15c0*/  FFMA R9, R8, R8, R9 ;  /* 0x0000000808097223 */ /* 0x000fe20000000009 */
[----:B------:R-:W-:-:S03]  /*15d0*/  FFMA R5, R6, R6, R5 ;  /* 0x0000000606057223 */ /* 0x000fc60000000005 */
[----:B------:R-:W-:Y:S01]  /*15e0*/  FFMA R9, R10, R10, R9 ;  /* 0x0000000a0a097223 */ /* 0x000fe20000000009 */
[----:B------:R-:W-:-:S03]  /*15f0*/  FADD R5, R5, 9.9999997473787516356e-05 ;  /* 0x38d1b71705057421 */ /* 0x000fc60000000000 */
[----:B------:R-:W-:Y:S02]  /*1600*/  FADD R9, R9, 9.9999997473787516356e-05 ;  /* 0x38d1b71709097421 */ /* 0x000fe40000000000 */
[----:B------:R-:W-:-:S03]  /*1610*/  FSETP.GEU.AND P0, PT, |R5|, 1.175494350822287508e-38, PT ;  /* 0x008000000500780b */ /* 0x000fc60003f0e200 */
[----:B------:R-:W-:-:S10]  /*1620*/  FSETP.GEU.AND P2, PT, |R9|, 1.175494350822287508e-38, PT ;  /* 0x008000000900780b */ /* 0x000fd40003f4e200 */
[----:B------:R-:W-:-:S03]  /*1630*/  @!P0 FMUL R5, R5, 16777216 ;  /* 0x4b80000005058820 */ /* 0x000fc60000400000 */
[----:B------:R-:W-:Y:S01]  /*1640*/  @!P2 FMUL R9, R9, 16777216 ;  /* 0x4b8000000909a820 */ /* 0x000fe20000400000 */
[----:B------:R-:W0:Y:S08]  /*1650*/  MUFU.RSQ R0, R5 ;  /* 0x0000000500007308 */ /* 0x000e300000001400 */
[----:B------:R-:W1:Y:S01]  /*1660*/  MUFU.RSQ R3, R9 ;  /* 0x0000000900037308 */ /* 0x000e620000001400 */
[----:B0-----:R-:W-:-:S04]  /*1670*/  @!P0 FMUL R0, R0, 4096 ;  /* 0x4580000000008820 */ /* 0x001fc80000400000 */
[----:B------:R-:W-:Y:S01]  /*1680*/  FFMA R36, R7, R0, R36 ;  /* 0x0000000007247223 */ /* 0x000fe20000000024 */
[----:B-1----:R-:W-:-:S04]  /*1690*/  @!P2 FMUL R3, R3, 4096 ;  /* 0x458000000303a820 */ /* 0x002fc80000400000 */
[----:B------:R-:W-:-:S07]  /*16a0*/  FFMA R36, R11, R3, R36 ;  /* 0x000000030b247223 */ /* 0x000fce0000000024 */
.L_x_6:
[----:B------:R-:W-:Y:S05]  /*16b0*/  @P1 BRA `(.L_x_2) ;  /* 0x0000000000381947 */ /* 0x000fea0003800000 */
[----:B------:R-:W-:-:S06]  /*16c0*/  LEA R4, R2, UR4, 0x4 ;  /* 0x0000000402047c11 */ /* 0x000fcc000f8e20ff */
[----:B------:R-:W0:Y:S02]  /*16d0*/  LDS.128 R4, [R4] ;  /* 0x0000000004047984 */ /* 0x000e240000000c00 */
[----:B0-----:R-:W-:Y:S01]  /*16e0*/  FADD R5, R33, -R5 ;  /* 0x8000000521057221 */ /* 0x001fe20000000000 */
[----:B------:R-:W-:Y:S01]  /*16f0*/  FADD R0, R32, -R4 ;  /* 0x8000000420007221 */ /* 0x000fe20000000000 */
[----:B------:R-:W-:Y:S02]  /*1700*/  FADD R6, R34, -R6 ;  /* 0x8000000622067221 */ /* 0x000fe40000000000 */
[----:B------:R-:W-:-:S04]  /*1710*/  FMUL R5, R5, R5 ;  /* 0x0000000505057220 */ /* 0x000fc80000400000 */
[----:B------:R-:W-:-:S04]  /*1720*/  FFMA R5, R0, R0, R5 ;  /* 0x0000000000057223 */ /* 0x000fc80000000005 */
[----:B------:R-:W-:-:S04]  /*1730*/  FFMA R5, R6, R6, R5 ;  /* 0x0000000606057223 */ /* 0x000fc80000000005 */
[----:B------:R-:W-:-:S05]  /*1740*/  FADD R5, R5, 9.9999997473787516356e-05 ;  /* 0x38d1b71705057421 */ /* 0x000fca0000000000 */
[----:B------:R-:W-:-:S13]  /*1750*/  FSETP.GEU.AND P0, PT, |R5|, 1.175494350822287508e-38, PT ;  /* 0x008000000500780b */ /* 0x000fda0003f0e200 */
[----:B------:R-:W-:-:S04]  /*1760*/  @!P0 FMUL R5, R5, 16777216 ;  /* 0x4b80000005058820 */ /* 0x000fc80000400000 */
[----:B------:R-:W0:Y:S02]  /*1770*/  MUFU.RSQ R0, R5 ;  /* 0x0000000500007308 */ /* 0x000e240000001400 */
[----:B0-----:R-:W-:-:S04]  /*1780*/  @!P0 FMUL R0, R0, 4096 ;  /* 0x4580000000008820 */ /* 0x001fc80000400000 */
[----:B------:R-:W-:-:S07]  /*1790*/  FFMA R36, R7, R0, R36 ;  /* 0x0000000007247223 */ /* 0x000fce0000000024 */
.L_x_2:
[----:B------:R-:W-:-:S05]  /*17a0*/  MOV R35, R36 ;  /* 0x0000002400237202 */ /* 0x000fca0000000f00 */
[----:B------:R-:W-:Y:S01]  /*17b0*/  STG.E.128 desc[UR6][R38.64], R32 ;  /* 0x0000002026007986 */ /* 0x000fe2000c101d06 */
[----:B------:R-:W-:Y:S05]  /*17c0*/  EXIT ;  /* 0x000000000000794d */ /* 0x000fea0003800000 */
.L_x_7:
[----:B------:R-:W-:-:S00]  /*17d0*/  BRA `(.L_x_7) ;  /* 0xfffffffc00fc7947 */ /* 0x000fc0000383ffff */
[----:B------:R-:W-:-:S00]  /*17e0*/  NOP ;  /* 0x0000000000007918 */ /* 0x000fc00000000000 */
        /* <DEDUP_REMOVED lines=9> */
.L_x_8:


//--------------------- .nv.shared._Z6directPiP6float4S1_ --------------------------
	.section	.nv.shared._Z6directPiP6float4S1_,"aw",@nobits
	.sectionflags	@""
	.align	16
.nv.shared._Z6directPiP6float4S1_:
	.zero		1152


//--------------------- .nv.shared.reserved.0     --------------------------
	.section	.nv.shared.reserved.0,"aw",@nobits
	.weak		__nv_reservedSMEM_offset_0_alias
	.size		__nv_reservedSMEM_offset_0_alias, 0, 64
	.other		__nv_reservedSMEM_offset_0_alias,@"STO_CUDA_RESERVED_SHARED STV_DEFAULT"
__nv_reservedSMEM_offset_0_alias:
	.zero		0
	.zero		64


//--------------------- .nv.constant0._Z6directPiP6float4S1_ --------------------------
	.section	.nv.constant0._Z6directPiP6float4S1_,"a",@progbits
	.sectionflags	@""
	.align	4
.nv.constant0._Z6directPiP6float4S1_:
	.zero		920


//--------------------- SYMBOLS --------------------------

	.type		.nv.reservedSmem.offset0,@object
	.size		.nv.reservedSmem.offset0,0x4
	.type		.nv.reservedSmem.cap,@object
	.size		.nv.reservedSmem.cap,0x4
